// auto-generated by cutlass_sweep.gemm — config: {"arch": "sm_100", "cluster_m": 1, "cluster_n": 1, "dtype": "tf32", "dtype_b": "tf32", "layout": "nt", "stages": 0, "tile_k": 64, "tile_m": 64, "tile_n": 128}
#include "cutlass/cutlass.h"
#include "cutlass/gemm/collective/collective_builder.hpp"
#include "cutlass/gemm/device/gemm_universal_adapter.h"
#include "cutlass/gemm/kernel/gemm_universal.hpp"
#include "cutlass/epilogue/collective/collective_builder.hpp"

using ElemA = cutlass::tfloat32_t;
using ElemB = cutlass::tfloat32_t;
using ElemCD = cutlass::tfloat32_t;
using Acc  = float;
using TileShape    = cute::Shape<cute::_64, cute::_128, cute::_64>;
using ClusterShape = cute::Shape<cute::_1, cute::_1, cute::_1>;

using CollectiveEpilogue = typename cutlass::epilogue::collective::CollectiveBuilder<
    cutlass::arch::Sm100, cutlass::arch::OpClassTensorOp,
    TileShape, ClusterShape,
    cutlass::epilogue::collective::EpilogueTileAuto,
    Acc, Acc,
    ElemCD, cutlass::layout::RowMajor, 128 / cutlass::sizeof_bits<ElemCD>::value,
    ElemCD, cutlass::layout::RowMajor, 128 / cutlass::sizeof_bits<ElemCD>::value,
    cutlass::epilogue::collective::EpilogueScheduleAuto
  >::CollectiveOp;

using CollectiveMainloop = typename cutlass::gemm::collective::CollectiveBuilder<
    cutlass::arch::Sm100, cutlass::arch::OpClassTensorOp,
    ElemA, cutlass::layout::RowMajor, 128 / cutlass::sizeof_bits<ElemA>::value,
    ElemB, cutlass::layout::ColumnMajor, 128 / cutlass::sizeof_bits<ElemB>::value,
    Acc,
    TileShape, ClusterShape,
    cutlass::gemm::collective::StageCountAutoCarveout<static_cast<int>(sizeof(typename CollectiveEpilogue::SharedStorage))>,
    cutlass::gemm::collective::KernelScheduleAuto
  >::CollectiveOp;

using GemmKernel = cutlass::gemm::kernel::GemmUniversal<
    cute::Shape<int,int,int,int>,
    CollectiveMainloop,
    CollectiveEpilogue
>;
using Gemm = cutlass::gemm::device::GemmUniversalAdapter<GemmKernel>;

// Force the device kernel symbol into the cubin without needing a host main.
auto* _anchor = &cutlass::device_kernel<GemmKernel>;


// ===== COMPILED SASS (sm_100a) =====

	.target	sm_100a

	.elftype	@"ET_EXEC"


//--------------------- .note.nv.tkinfo           --------------------------
	.section	.note.nv.tkinfo,"",@"SHT_NOTE"
	.sectionflags	@"SHF_NOTE_NV_TKINFO"
	.tkinfo
        /*0018*/ 	.word	0x00000002
        /*0030*/ 	.string	""
        /*0030*/ 	.string	"ptxas"
        /*0030*/ 	.string	"Cuda compilation tools, release 13.0, V13.0.88"
        /*0030*/ 	.string	"Build cuda_13.0.r13.0/compiler.36424714_0"
        /*0030*/ 	.string	"-arch sm_100a -m 64 "



//--------------------- .note.nv.cuinfo           --------------------------
	.section	.note.nv.cuinfo,"",@"SHT_NOTE"
	.sectionflags	@"SHF_NOTE_NV_CUINFO"
        /*0018*/ 	.short	0x0002
        /*001a*/ 	.short	0x0064
        /*001c*/ 	.short	0x0082
	.zero		2


//--------------------- .nv.info                  --------------------------
	.section	.nv.info,"",@"SHT_CUDA_INFO"
	.align	4


	//----- nvinfo : EIATTR_REGCOUNT
	.align		4
        /*0000*/ 	.byte	0x04, 0x2f
        /*0002*/ 	.short	(.L_19 - .L_18)
	.align		4
.L_18:
        /*0004*/ 	.word	index@(_ZN7cutlass13device_kernelINS_4gemm6kernel13GemmUniversalIN4cute5tupleIJiiiiEEENS1_10collective13CollectiveMmaINS1_35MainloopSm100TmaUmmaWarpSpecializedILi4ELi2ELi4ENS5_IJNS4_1CILi1EEESB_SB_EEEEENS5_IJNSA_ILi64EEENSA_ILi128EEESE_EEENS_10tfloat32_tENS5_IJlSB_lEEESH_SI_NS4_8TiledMMAINS4_8MMA_AtomIJNS4_17SM100_MMA_TF32_SSISH_SH_fLi64ELi128ELNS4_4UMMA5MajorE0ELSN_0ELNSM_7ScaleInE0ELSO_0EEEEEENS4_6LayoutISC_NS5_IJNSA_ILi0EEESS_SS_EEEEENS5_IJNS4_10UnderscoreESV_SV_EEEEENS4_13SM90_TMA_LOADENS4_14ComposedLayoutINS4_7SwizzleILi3ELi4ELi3EEENS4_18smem_ptr_flag_bitsILi32EEENSR_INS5_IJNSA_ILi8EEENSA_ILi32EEEEEENS5_IJS15_SB_EEEEEEEvNS4_8identityESY_S19_vS1A_EENS_8epilogue10collective18CollectiveEpilogueINS1C_23Sm100TmaWarpSpecializedILi4ELi2ELi16ELb1ELb0EEEJSG_NS5_IJNSR_ISE_SB_EENSR_IS15_SB_EEEEESH_SI_SH_SI_NS1C_6fusion15FusionCallbacksIS1G_NS1K_17LinearCombinationISH_fSH_fLNS_15FloatRoundStyleE2EEESG_S1J_JEEENS4_5SM1004TMEM4LOAD26SM100_TMEM_LOAD_16dp128b8xESY_S19_NS4_17SM75_U32x4_LDSM_NENS4_14SM90_TMA_STOREES19_NS4_17SM90_U32x4_STSM_NENS4_39AutoVectorizingCopyWithAssumedAlignmentILi128EEEEEEvvEEEEvNT_6ParamsE)
        /*0008*/ 	.word	0x0000005e


	//----- nvinfo : EIATTR_FRAME_SIZE
	.align		4
.L_19:
        /*000c*/ 	.byte	0x04, 0x11
        /*000e*/ 	.short	(.L_21 - .L_20)
	.align		4
.L_20:
        /*0010*/ 	.word	index@($__internal_2_$__cuda_sm10x_tcgen05_guardrail_trap_unallocated_columns_being_dealloced)
        /*0014*/ 	.word	0x00000000


	//----- nvinfo : EIATTR_FRAME_SIZE
	.align		4
.L_21:
        /*0018*/ 	.byte	0x04, 0x11
        /*001a*/ 	.short	(.L_23 - .L_22)
	.align		4
.L_22:
        /*001c*/ 	.word	index@($__internal_1_$__cuda_sm10x_tcgen05_guardrail_trap_phase_invalid_during_alloc)
        /*0020*/ 	.word	0x00000000


	//----- nvinfo : EIATTR_FRAME_SIZE
	.align		4
.L_23:
        /*0024*/ 	.byte	0x04, 0x11
        /*0026*/ 	.short	(.L_25 - .L_24)
	.align		4
.L_24:
        /*0028*/ 	.word	index@($__internal_0_$__cuda_sm10x_tcgen05_guardrail_trap_col_being_dealloced_not_returned_by_alloc)
        /*002c*/ 	.word	0x00000000


	//----- nvinfo : EIATTR_FRAME_SIZE
	.align		4
.L_25:
        /*0030*/ 	.byte	0x04, 0x11
        /*0032*/ 	.short	(.L_27 - .L_26)
	.align		4
.L_26:
        /*0034*/ 	.word	index@(_ZN7cutlass13device_kernelINS_4gemm6kernel13GemmUniversalIN4cute5tupleIJiiiiEEENS1_10collective13CollectiveMmaINS1_35MainloopSm100TmaUmmaWarpSpecializedILi4ELi2ELi4ENS5_IJNS4_1CILi1EEESB_SB_EEEEENS5_IJNSA_ILi64EEENSA_ILi128EEESE_EEENS_10tfloat32_tENS5_IJlSB_lEEESH_SI_NS4_8TiledMMAINS4_8MMA_AtomIJNS4_17SM100_MMA_TF32_SSISH_SH_fLi64ELi128ELNS4_4UMMA5MajorE0ELSN_0ELNSM_7ScaleInE0ELSO_0EEEEEENS4_6LayoutISC_NS5_IJNSA_ILi0EEESS_SS_EEEEENS5_IJNS4_10UnderscoreESV_SV_EEEEENS4_13SM90_TMA_LOADENS4_14ComposedLayoutINS4_7SwizzleILi3ELi4ELi3EEENS4_18smem_ptr_flag_bitsILi32EEENSR_INS5_IJNSA_ILi8EEENSA_ILi32EEEEEENS5_IJS15_SB_EEEEEEEvNS4_8identityESY_S19_vS1A_EENS_8epilogue10collective18CollectiveEpilogueINS1C_23Sm100TmaWarpSpecializedILi4ELi2ELi16ELb1ELb0EEEJSG_NS5_IJNSR_ISE_SB_EENSR_IS15_SB_EEEEESH_SI_SH_SI_NS1C_6fusion15FusionCallbacksIS1G_NS1K_17LinearCombinationISH_fSH_fLNS_15FloatRoundStyleE2EEESG_S1J_JEEENS4_5SM1004TMEM4LOAD26SM100_TMEM_LOAD_16dp128b8xESY_S19_NS4_17SM75_U32x4_LDSM_NENS4_14SM90_TMA_STOREES19_NS4_17SM90_U32x4_STSM_NENS4_39AutoVectorizingCopyWithAssumedAlignmentILi128EEEEEEvvEEEEvNT_6ParamsE)
        /*0038*/ 	.word	0x00000000


	//----- nvinfo : EIATTR_MIN_STACK_SIZE
	.align		4
.L_27:
        /*003c*/ 	.byte	0x04, 0x12
        /*003e*/ 	.short	(.L_29 - .L_28)
	.align		4
.L_28:
        /*0040*/ 	.word	index@(_ZN7cutlass13device_kernelINS_4gemm6kernel13GemmUniversalIN4cute5tupleIJiiiiEEENS1_10collective13CollectiveMmaINS1_35MainloopSm100TmaUmmaWarpSpecializedILi4ELi2ELi4ENS5_IJNS4_1CILi1EEESB_SB_EEEEENS5_IJNSA_ILi64EEENSA_ILi128EEESE_EEENS_10tfloat32_tENS5_IJlSB_lEEESH_SI_NS4_8TiledMMAINS4_8MMA_AtomIJNS4_17SM100_MMA_TF32_SSISH_SH_fLi64ELi128ELNS4_4UMMA5MajorE0ELSN_0ELNSM_7ScaleInE0ELSO_0EEEEEENS4_6LayoutISC_NS5_IJNSA_ILi0EEESS_SS_EEEEENS5_IJNS4_10UnderscoreESV_SV_EEEEENS4_13SM90_TMA_LOADENS4_14ComposedLayoutINS4_7SwizzleILi3ELi4ELi3EEENS4_18smem_ptr_flag_bitsILi32EEENSR_INS5_IJNSA_ILi8EEENSA_ILi32EEEEEENS5_IJS15_SB_EEEEEEEvNS4_8identityESY_S19_vS1A_EENS_8epilogue10collective18CollectiveEpilogueINS1C_23Sm100TmaWarpSpecializedILi4ELi2ELi16ELb1ELb0EEEJSG_NS5_IJNSR_ISE_SB_EENSR_IS15_SB_EEEEESH_SI_SH_SI_NS1C_6fusion15FusionCallbacksIS1G_NS1K_17LinearCombinationISH_fSH_fLNS_15FloatRoundStyleE2EEESG_S1J_JEEENS4_5SM1004TMEM4LOAD26SM100_TMEM_LOAD_16dp128b8xESY_S19_NS4_17SM75_U32x4_LDSM_NENS4_14SM90_TMA_STOREES19_NS4_17SM90_U32x4_STSM_NENS4_39AutoVectorizingCopyWithAssumedAlignmentILi128EEEEEEvvEEEEvNT_6ParamsE)
        /*0044*/ 	.word	0x00000000
.L_29:


//--------------------- .nv.compat                --------------------------
	.section	.nv.compat,"",@"SHT_CUDA_COMPAT_INFO"
	.align	4
        /*0000*/ 	.byte	0x02, 0x09, 0x01, 0x00, 0x02, 0x02, 0x02, 0x00, 0x02, 0x05, 0x05, 0x00, 0x03, 0x07, 0x01, 0x01
        /*0010*/ 	.byte	0x02, 0x03, 0x01, 0x00, 0x02, 0x06, 0x01, 0x00, 0x04, 0x0b, 0x08, 0x00, 0x09, 0x00, 0x00, 0x00
        /*0020*/ 	.byte	0x00, 0x00, 0x00, 0x00


//--------------------- .nv.info._ZN7cutlass13device_kernelINS_4gemm6kernel13GemmUniversalIN4cute5tupleIJiiiiEEENS1_10collective13CollectiveMmaINS1_35MainloopSm100TmaUmmaWarpSpecializedILi4ELi2ELi4ENS5_IJNS4_1CILi1EEESB_SB_EEEEENS5_IJNSA_ILi64EEENSA_ILi128EEESE_EEENS_10tfloat32_tENS5_IJlSB_lEEESH_SI_NS4_8TiledMMAINS4_8MMA_AtomIJNS4_17SM100_MMA_TF32_SSISH_SH_fLi64ELi128ELNS4_4UMMA5MajorE0ELSN_0ELNSM_7ScaleInE0ELSO_0EEEEEENS4_6LayoutISC_NS5_IJNSA_ILi0EEESS_SS_EEEEENS5_IJNS4_10UnderscoreESV_SV_EEEEENS4_13SM90_TMA_LOADENS4_14ComposedLayoutINS4_7SwizzleILi3ELi4ELi3EEENS4_18smem_ptr_flag_bitsILi32EEENSR_INS5_IJNSA_ILi8EEENSA_ILi32EEEEEENS5_IJS15_SB_EEEEEEEvNS4_8identityESY_S19_vS1A_EENS_8epilogue10collective18CollectiveEpilogueINS1C_23Sm100TmaWarpSpecializedILi4ELi2ELi16ELb1ELb0EEEJSG_NS5_IJNSR_ISE_SB_EENSR_IS15_SB_EEEEESH_SI_SH_SI_NS1C_6fusion15FusionCallbacksIS1G_NS1K_17LinearCombinationISH_fSH_fLNS_15FloatRoundStyleE2EEESG_S1J_JEEENS4_5SM1004TMEM4LOAD26SM100_TMEM_LOAD_16dp128b8xESY_S19_NS4_17SM75_U32x4_LDSM_NENS4_14SM90_TMA_STOREES19_NS4_17SM90_U32x4_STSM_NENS4_39AutoVectorizingCopyWithAssumedAlignmentILi128EEEEEEvvEEEEvNT_6ParamsE --------------------------
	.section	.nv.info._ZN7cutlass13device_kernelINS_4gemm6kernel13GemmUniversalIN4cute5tupleIJiiiiEEENS1_10collective13CollectiveMmaINS1_35MainloopSm100TmaUmmaWarpSpecializedILi4ELi2ELi4ENS5_IJNS4_1CILi1EEESB_SB_EEEEENS5_IJNSA_ILi64EEENSA_ILi128EEESE_EEENS_10tfloat32_tENS5_IJlSB_lEEESH_SI_NS4_8TiledMMAINS4_8MMA_AtomIJNS4_17SM100_MMA_TF32_SSISH_SH_fLi64ELi128ELNS4_4UMMA5MajorE0ELSN_0ELNSM_7ScaleInE0ELSO_0EEEEEENS4_6LayoutISC_NS5_IJNSA_ILi0EEESS_SS_EEEEENS5_IJNS4_10UnderscoreESV_SV_EEEEENS4_13SM90_TMA_LOADENS4_14ComposedLayoutINS4_7SwizzleILi3ELi4ELi3EEENS4_18smem_ptr_flag_bitsILi32EEENSR_INS5_IJNSA_ILi8EEENSA_ILi32EEEEEENS5_IJS15_SB_EEEEEEEvNS4_8identityESY_S19_vS1A_EENS_8epilogue10collective18CollectiveEpilogueINS1C_23Sm100TmaWarpSpecializedILi4ELi2ELi16ELb1ELb0EEEJSG_NS5_IJNSR_ISE_SB_EENSR_IS15_SB_EEEEESH_SI_SH_SI_NS1C_6fusion15FusionCallbacksIS1G_NS1K_17LinearCombinationISH_fSH_fLNS_15FloatRoundStyleE2EEESG_S1J_JEEENS4_5SM1004TMEM4LOAD26SM100_TMEM_LOAD_16dp128b8xESY_S19_NS4_17SM75_U32x4_LDSM_NENS4_14SM90_TMA_STOREES19_NS4_17SM90_U32x4_STSM_NENS4_39AutoVectorizingCopyWithAssumedAlignmentILi128EEEEEEvvEEEEvNT_6ParamsE,"",@"SHT_CUDA_INFO"
	.sectionflags	@""
	.align	4


	//----- nvinfo : EIATTR_CUDA_API_VERSION
	.align		4
        /*0000*/ 	.byte	0x04, 0x37
        /*0002*/ 	.short	(.L_31 - .L_30)
.L_30:
        /*0004*/ 	.word	0x00000082


	//----- nvinfo : EIATTR_KPARAM_INFO
	.align		4
.L_31:
        /*0008*/ 	.byte	0x04, 0x17
        /*000a*/ 	.short	(.L_33 - .L_32)
.L_32:
        /*000c*/ 	.word	0x00000000
        /*0010*/ 	.short	0x0000
        /*0012*/ 	.short	0x0000
        /*0014*/ 	.byte	0x00, 0xf0, 0x01, 0x20


	//----- nvinfo : EIATTR_AT_ENTRY_FRAGMENTS
	.align		4
.L_33:
        /*0018*/ 	.byte	0x04, 0x4f
        /*001a*/ 	.short	(.L_35 - .L_34)


	//   ....[0]....
.L_34:
        /*001c*/ 	.word	0x00000006


	//----- nvinfo : EIATTR_RESERVED_SMEM_USED
	.align		4
.L_35:
        /*0020*/ 	.byte	0x01, 0x41
	.zero		2


	//----- nvinfo : EIATTR_SPARSE_MMA_MASK
	.align		4
        /*0024*/ 	.byte	0x03, 0x50
        /*0026*/ 	.short	0x0000


	//----- nvinfo : EIATTR_TCGEN05_1CTA_USED
	.align		4
        /*0028*/ 	.byte	0x01, 0x51
	.zero		2


	//----- nvinfo : EIATTR_MAXREG_COUNT
	.align		4
        /*002c*/ 	.byte	0x03, 0x1b
        /*002e*/ 	.short	0x00ff


	//----- nvinfo : EIATTR_NUM_BARRIERS
	.align		4
        /*0030*/ 	.byte	0x02, 0x4c
        /*0032*/ 	.byte	0x07
	.zero		1


	//----- nvinfo : EIATTR_EXTERNS
	.align		4
        /*0034*/ 	.byte	0x04, 0x0f
        /*0036*/ 	.short	(.L_37 - .L_36)


	//   ....[0]....
	.align		4
.L_36:
        /*0038*/ 	.word	index@(__assertfail)


	//----- nvinfo : EIATTR_MERCURY_ISA_VERSION
	.align		4
.L_37:
        /*003c*/ 	.byte	0x03, 0x5f
        /*003e*/ 	.short	0x0101


	//----- nvinfo : EIATTR_INT_WARP_WIDE_INSTR_OFFSETS
	.align		4
        /*0040*/ 	.byte	0x04, 0x31
        /*0042*/ 	.short	(.L_39 - .L_38)


	//   ....[0]....
.L_38:
        /*0044*/ 	.word	0x00001f40


	//   ....[1]....
        /*0048*/ 	.word	0x00003ba0


	//   ....[2]....
        /*004c*/ 	.word	0x00003bd0


	//   ....[3]....
        /*0050*/ 	.word	0x00003c20


	//   ....[4]....
        /*0054*/ 	.word	0x00004530


	//   ....[5]....
        /*0058*/ 	.word	0x00004590


	//   ....[6]....
        /*005c*/ 	.word	0x00004670


	//   ....[7]....
        /*0060*/ 	.word	0x000046e0


	//   ....[8]....
        /*0064*/ 	.word	0x000047f0


	//   ....[9]....
        /*0068*/ 	.word	0x00004880


	//   ....[10]....
        /*006c*/ 	.word	0x00004a50


	//   ....[11]....
        /*0070*/ 	.word	0x00004bb0


	//----- nvinfo : EIATTR_COOP_GROUP_MASK_REGIDS
	.align		4
.L_39:
        /*0074*/ 	.byte	0x04, 0x29
        /*0076*/ 	.short	(.L_41 - .L_40)


	//   ....[0]....
.L_40:
        /*0078*/ 	.word	0xffffffff


	//   ....[1]....
        /*007c*/ 	.word	0xffffffff


	//   ....[2]....
        /*0080*/ 	.word	0xffffffff


	//   ....[3]....
        /*0084*/ 	.word	0xffffffff


	//   ....[4]....
        /*0088*/ 	.word	0xffffffff


	//   ....[5]....
        /*008c*/ 	.word	0xffffffff


	//   ....[6]....
        /*0090*/ 	.word	0xffffffff


	//   ....[7]....
        /*0094*/ 	.word	0xffffffff


	//   ....[8]....
        /*0098*/ 	.word	0xffffffff


	//   ....[9]....
        /*009c*/ 	.word	0xffffffff


	//   ....[10]....
        /*00a0*/ 	.word	0xffffffff


	//   ....[11]....
        /*00a4*/ 	.word	0xffffffff


	//   ....[12]....
        /*00a8*/ 	.word	0xffffffff


	//----- nvinfo : EIATTR_COOP_GROUP_INSTR_OFFSETS
	.align		4
.L_41:
        /*00ac*/ 	.byte	0x04, 0x28
        /*00ae*/ 	.short	(.L_43 - .L_42)


	//   ....[0]....
.L_42:
        /*00b0*/ 	.word	0x00000090


	//   ....[1]....
        /*00b4*/ 	.word	0x000004d0


	//   ....[2]....
        /*00b8*/ 	.word	0x00000640


	//   ....[3]....
        /*00bc*/ 	.word	0x000007e0


	//   ....[4]....
        /*00c0*/ 	.word	0x000008e0


	//   ....[5]....
        /*00c4*/ 	.word	0x00000a50


	//   ....[6]....
        /*00c8*/ 	.word	0x00000bf0


	//   ....[7]....
        /*00cc*/ 	.word	0x00001e20


	//   ....[8]....
        /*00d0*/ 	.word	0x00002c00


	//   ....[9]....
        /*00d4*/ 	.word	0x00002e10


	//   ....[10]....
        /*00d8*/ 	.word	0x00002e40


	//   ....[11]....
        /*00dc*/ 	.word	0x00003a90


	//   ....[12]....
        /*00e0*/ 	.word	0x00003cc0


	//----- nvinfo : EIATTR_VRC_CTA_INIT_COUNT
	.align		4
.L_43:
        /*00e4*/ 	.byte	0x02, 0x4a
        /*00e6*/ 	.byte	0x80
	.zero		1


	//----- nvinfo : EIATTR_SYSCALL_OFFSETS
	.align		4
        /*00e8*/ 	.byte	0x04, 0x46
        /*00ea*/ 	.short	(.L_45 - .L_44)


	//   ....[0]....
.L_44:
        /*00ec*/ 	.word	0x00005670


	//   ....[1]....
        /*00f0*/ 	.word	0x00005760


	//   ....[2]....
        /*00f4*/ 	.word	0x00005f90


	//   ....[3]....
        /*00f8*/ 	.word	0x00006950


	//   ....[4]....
        /*00fc*/ 	.word	0x000072b0


	//   ....[5]....
        /*0100*/ 	.word	0x00007c10


	//----- nvinfo : EIATTR_MBARRIER_INSTR_OFFSETS
	.align		4
.L_45:
        /*0104*/ 	.byte	0x04, 0x39
        /*0106*/ 	.short	(.L_47 - .L_46)


	//   ....[0]....
.L_46:
        /*0108*/ 	.word	0x000005b0
        /*010c*/ 	.word	0x000000ff
        /*0110*/ 	.word	0x00000000
        /*0114*/ 	.short	0x0100
        /*0116*/ 	.byte	0x05
	.zero		1


	//   ....[1]....
        /*0118*/ 	.word	0x000005c0
        /*011c*/ 	.word	0x000000ff
        /*0120*/ 	.word	0x00000020
        /*0124*/ 	.short	0x0100
        /*0126*/ 	.byte	0x05
	.zero		1


	//   ....[2]....
        /*0128*/ 	.word	0x000005d0
        /*012c*/ 	.word	0x000000ff
        /*0130*/ 	.word	0x00000008
        /*0134*/ 	.short	0x0100
        /*0136*/ 	.byte	0x05
	.zero		1


	//   ....[3]....
        /*0138*/ 	.word	0x000005e0
        /*013c*/ 	.word	0x000000ff
        /*0140*/ 	.word	0x00000028
        /*0144*/ 	.short	0x0100
        /*0146*/ 	.byte	0x05
	.zero		1


	//   ....[4]....
        /*0148*/ 	.word	0x000005f0
        /*014c*/ 	.word	0x000000ff
        /*0150*/ 	.word	0x00000010
        /*0154*/ 	.short	0x0100
        /*0156*/ 	.byte	0x05
	.zero		1


	//   ....[5]....
        /*0158*/ 	.word	0x00000600
        /*015c*/ 	.word	0x000000ff
        /*0160*/ 	.word	0x00000030
        /*0164*/ 	.short	0x0100
        /*0166*/ 	.byte	0x05
	.zero		1


	//   ....[6]....
        /*0168*/ 	.word	0x00000610
        /*016c*/ 	.word	0x000000ff
        /*0170*/ 	.word	0x00000018
        /*0174*/ 	.short	0x0100
        /*0176*/ 	.byte	0x05
	.zero		1


	//   ....[7]....
        /*0178*/ 	.word	0x00000620
        /*017c*/ 	.word	0x000000ff
        /*0180*/ 	.word	0x00000038
        /*0184*/ 	.short	0x0100
        /*0186*/ 	.byte	0x05
	.zero		1


	//   ....[8]....
        /*0188*/ 	.word	0x00000750
        /*018c*/ 	.word	0x000000ff
        /*0190*/ 	.word	0x00000040
        /*0194*/ 	.short	0x0100
        /*0196*/ 	.byte	0x07
	.zero		1


	//   ....[9]....
        /*0198*/ 	.word	0x00000760
        /*019c*/ 	.word	0x000000ff
        /*01a0*/ 	.word	0x00000060
        /*01a4*/ 	.short	0x0100
        /*01a6*/ 	.byte	0x07
	.zero		1


	//   ....[10]....
        /*01a8*/ 	.word	0x00000770
        /*01ac*/ 	.word	0x000000ff
        /*01b0*/ 	.word	0x00000048
        /*01b4*/ 	.short	0x0100
        /*01b6*/ 	.byte	0x07
	.zero		1


	//   ....[11]....
        /*01b8*/ 	.word	0x00000780
        /*01bc*/ 	.word	0x000000ff
        /*01c0*/ 	.word	0x00000068
        /*01c4*/ 	.short	0x0100
        /*01c6*/ 	.byte	0x07
	.zero		1


	//   ....[12]....
        /*01c8*/ 	.word	0x00000790
        /*01cc*/ 	.word	0x000000ff
        /*01d0*/ 	.word	0x00000050
        /*01d4*/ 	.short	0x0100
        /*01d6*/ 	.byte	0x07
	.zero		1


	//   ....[13]....
        /*01d8*/ 	.word	0x000007a0
        /*01dc*/ 	.word	0x000000ff
        /*01e0*/ 	.word	0x00000070
        /*01e4*/ 	.short	0x0100
        /*01e6*/ 	.byte	0x07
	.zero		1


	//   ....[14]....
        /*01e8*/ 	.word	0x000007b0
        /*01ec*/ 	.word	0x000000ff
        /*01f0*/ 	.word	0x00000058
        /*01f4*/ 	.short	0x0100
        /*01f6*/ 	.byte	0x07
	.zero		1


	//   ....[15]....
        /*01f8*/ 	.word	0x000007c0
        /*01fc*/ 	.word	0x000000ff
        /*0200*/ 	.word	0x00000078
        /*0204*/ 	.short	0x0100
        /*0206*/ 	.byte	0x07
	.zero		1


	//   ....[16]....
        /*0208*/ 	.word	0x000008b0
        /*020c*/ 	.word	0x000000ff
        /*0210*/ 	.word	0x00000080
        /*0214*/ 	.short	0x0100
        /*0216*/ 	.byte	0x05
	.zero		1


	//   ....[17]....
        /*0218*/ 	.word	0x000008c0
        /*021c*/ 	.word	0x000000ff
        /*0220*/ 	.word	0x00000088
        /*0224*/ 	.short	0x0100
        /*0226*/ 	.byte	0x05
	.zero		1


	//   ....[18]....
        /*0228*/ 	.word	0x00000a00
        /*022c*/ 	.word	0x000000ff
        /*0230*/ 	.word	0x00000090
        /*0234*/ 	.short	0x0100
        /*0236*/ 	.byte	0x05
	.zero		1


	//   ....[19]....
        /*0238*/ 	.word	0x00000a10
        /*023c*/ 	.word	0x000000ff
        /*0240*/ 	.word	0x000000a0
        /*0244*/ 	.short	0x0100
        /*0246*/ 	.byte	0x05
	.zero		1


	//   ....[20]....
        /*0248*/ 	.word	0x00000a20
        /*024c*/ 	.word	0x000000ff
        /*0250*/ 	.word	0x00000098
        /*0254*/ 	.short	0x0100
        /*0256*/ 	.byte	0x05
	.zero		1


	//   ....[21]....
        /*0258*/ 	.word	0x00000a30
        /*025c*/ 	.word	0x000000ff
        /*0260*/ 	.word	0x000000a8
        /*0264*/ 	.short	0x0100
        /*0266*/ 	.byte	0x05
	.zero		1


	//   ....[22]....
        /*0268*/ 	.word	0x00000b60
        /*026c*/ 	.word	0x000000ff
        /*0270*/ 	.word	0x000000b0
        /*0274*/ 	.short	0x0100
        /*0276*/ 	.byte	0x07
	.zero		1


	//   ....[23]....
        /*0278*/ 	.word	0x00000b70
        /*027c*/ 	.word	0x000000ff
        /*0280*/ 	.word	0x000000d0
        /*0284*/ 	.short	0x0100
        /*0286*/ 	.byte	0x07
	.zero		1


	//   ....[24]....
        /*0288*/ 	.word	0x00000b80
        /*028c*/ 	.word	0x000000ff
        /*0290*/ 	.word	0x000000b8
        /*0294*/ 	.short	0x0100
        /*0296*/ 	.byte	0x07
	.zero		1


	//   ....[25]....
        /*0298*/ 	.word	0x00000b90
        /*029c*/ 	.word	0x000000ff
        /*02a0*/ 	.word	0x000000d8
        /*02a4*/ 	.short	0x0100
        /*02a6*/ 	.byte	0x07
	.zero		1


	//   ....[26]....
        /*02a8*/ 	.word	0x00000ba0
        /*02ac*/ 	.word	0x000000ff
        /*02b0*/ 	.word	0x000000c0
        /*02b4*/ 	.short	0x0100
        /*02b6*/ 	.byte	0x07
	.zero		1


	//   ....[27]....
        /*02b8*/ 	.word	0x00000bb0
        /*02bc*/ 	.word	0x000000ff
        /*02c0*/ 	.word	0x000000e0
        /*02c4*/ 	.short	0x0100
        /*02c6*/ 	.byte	0x07
	.zero		1


	//   ....[28]....
        /*02c8*/ 	.word	0x00000bc0
        /*02cc*/ 	.word	0x000000ff
        /*02d0*/ 	.word	0x000000c8
        /*02d4*/ 	.short	0x0100
        /*02d6*/ 	.byte	0x07
	.zero		1


	//   ....[29]....
        /*02d8*/ 	.word	0x00000bd0
        /*02dc*/ 	.word	0x000000ff
        /*02e0*/ 	.word	0x000000e8
        /*02e4*/ 	.short	0x0100
        /*02e6*/ 	.byte	0x07
	.zero		1


	//   ....[30]....
        /*02e8*/ 	.word	0x00000cc0
        /*02ec*/ 	.word	0x000000ff
        /*02f0*/ 	.word	0x000000f0
        /*02f4*/ 	.short	0x0100
        /*02f6*/ 	.byte	0x05
	.zero		1


	//   ....[31]....
        /*02f8*/ 	.word	0x00000cd0
        /*02fc*/ 	.word	0x000000ff
        /*0300*/ 	.word	0x00000100
        /*0304*/ 	.short	0x0100
        /*0306*/ 	.byte	0x05
	.zero		1


	//   ....[32]....
        /*0308*/ 	.word	0x00000ce0
        /*030c*/ 	.word	0x000000ff
        /*0310*/ 	.word	0x000000f8
        /*0314*/ 	.short	0x0100
        /*0316*/ 	.byte	0x05
	.zero		1


	//   ....[33]....
        /*0318*/ 	.word	0x00000cf0
        /*031c*/ 	.word	0x000000ff
        /*0320*/ 	.word	0x00000108
        /*0324*/ 	.short	0x0100
        /*0326*/ 	.byte	0x05
	.zero		1


	//   ....[34]....
        /*0328*/ 	.word	0x000015c0
        /*032c*/ 	.word	0x00000002
        /*0330*/ 	.word	0x00000100
        /*0334*/ 	.short	0x010a
        /*0336*/ 	.byte	0xff
	.zero		1


	//   ....[35]....
        /*0338*/ 	.word	0x000015f0
        /*033c*/ 	.word	0x00000002
        /*0340*/ 	.word	0x000000f0
        /*0344*/ 	.short	0x0101
        /*0346*/ 	.byte	0xff
	.zero		1


	//   ....[36]....
        /*0348*/ 	.word	0x000016c0
        /*034c*/ 	.word	0x000000ff
        /*0350*/ 	.word	0x00000020
        /*0354*/ 	.short	0x010a
        /*0356*/ 	.byte	0x08
	.zero		1


	//   ....[37]....
        /*0358*/ 	.word	0x00001760
        /*035c*/ 	.word	0x000000ff
        /*0360*/ 	.word	0x00000020
        /*0364*/ 	.short	0x010a
        /*0366*/ 	.byte	0x21
	.zero		1


	//   ....[38]....
        /*0368*/ 	.word	0x000018b0
        /*036c*/ 	.word	0x000000ff
        /*0370*/ 	.word	0x00000020
        /*0374*/ 	.short	0x010a
        /*0376*/ 	.byte	0x08
	.zero		1


	//   ....[39]....
        /*0378*/ 	.word	0x00001a80
        /*037c*/ 	.word	0x000000ff
        /*0380*/ 	.word	0x00000088
        /*0384*/ 	.short	0x0101
        /*0386*/ 	.byte	0x04
	.zero		1


	//   ....[40]....
        /*0388*/ 	.word	0x00001aa0
        /*038c*/ 	.word	0x000000ff
        /*0390*/ 	.word	0x00000020
        /*0394*/ 	.short	0x010a
        /*0396*/ 	.byte	0x08
	.zero		1


	//   ....[41]....
        /*0398*/ 	.word	0x00001b20
        /*039c*/ 	.word	0x000000ff
        /*03a0*/ 	.word	0x00000020
        /*03a4*/ 	.short	0x010a
        /*03a6*/ 	.byte	0x21
	.zero		1


	//   ....[42]....
        /*03a8*/ 	.word	0x00001c70
        /*03ac*/ 	.word	0x000000ff
        /*03b0*/ 	.word	0x00000020
        /*03b4*/ 	.short	0x010a
        /*03b6*/ 	.byte	0x08
	.zero		1


	//   ....[43]....
        /*03b8*/ 	.word	0x00001e50
        /*03bc*/ 	.word	0x00000002
        /*03c0*/ 	.word	0x00000090
        /*03c4*/ 	.short	0x010a
        /*03c6*/ 	.byte	0xff
	.zero		1


	//   ....[44]....
        /*03c8*/ 	.word	0x00001f10
        /*03cc*/ 	.word	0x00000002
        /*03d0*/ 	.word	0x00000000
        /*03d4*/ 	.short	0x0101
        /*03d6*/ 	.byte	0xff
	.zero		1


	//   ....[45]....
        /*03d8*/ 	.word	0x00002470
        /*03dc*/ 	.word	0x000000ff
        /*03e0*/ 	.word	0x00000000
        /*03e4*/ 	.short	0x010a
        /*03e6*/ 	.byte	0x05
	.zero		1


	//   ....[46]....
        /*03e8*/ 	.word	0x00002500
        /*03ec*/ 	.word	0x000000ff
        /*03f0*/ 	.word	0x00000000
        /*03f4*/ 	.short	0x010a
        /*03f6*/ 	.byte	0x05
	.zero		1


	//   ....[47]....
        /*03f8*/ 	.word	0x00002590
        /*03fc*/ 	.word	0x000000ff
        /*0400*/ 	.word	0x00000000
        /*0404*/ 	.short	0x010a
        /*0406*/ 	.byte	0x05
	.zero		1


	//   ....[48]....
        /*0408*/ 	.word	0x00002630
        /*040c*/ 	.word	0x00000000
        /*0410*/ 	.word	0x00000000
        /*0414*/ 	.short	0x010a
        /*0416*/ 	.byte	0xff
	.zero		1


	//   ....[49]....
        /*0418*/ 	.word	0x00002750
        /*041c*/ 	.word	0x00000000
        /*0420*/ 	.word	0x000000f0
        /*0424*/ 	.short	0x010a
        /*0426*/ 	.byte	0xff
	.zero		1


	//   ....[50]....
        /*0428*/ 	.word	0x000027c0
        /*042c*/ 	.word	0x00000000
        /*0430*/ 	.word	0x00000000
        /*0434*/ 	.short	0x0101
        /*0436*/ 	.byte	0xff
	.zero		1


	//   ....[51]....
        /*0438*/ 	.word	0x000027e0
        /*043c*/ 	.word	0x000000ff
        /*0440*/ 	.word	0x000000a0
        /*0444*/ 	.short	0x010a
        /*0446*/ 	.byte	0x05
	.zero		1


	//   ....[52]....
        /*0448*/ 	.word	0x00002900
        /*044c*/ 	.word	0x00000000
        /*0450*/ 	.word	0x00000090
        /*0454*/ 	.short	0x010a
        /*0456*/ 	.byte	0xff
	.zero		1


	//   ....[53]....
        /*0458*/ 	.word	0x00002a00
        /*045c*/ 	.word	0x00000000
        /*0460*/ 	.word	0x00000000
        /*0464*/ 	.short	0x0101
        /*0466*/ 	.byte	0xff
	.zero		1


	//   ....[54]....
        /*0468*/ 	.word	0x00002a90
        /*046c*/ 	.word	0x000000ff
        /*0470*/ 	.word	0x000000a0
        /*0474*/ 	.short	0x0106
        /*0476*/ 	.byte	0x05
	.zero		1


	//   ....[55]....
        /*0478*/ 	.word	0x00002ab0
        /*047c*/ 	.word	0x000000ff
        /*0480*/ 	.word	0x000000a0
        /*0484*/ 	.short	0x010a
        /*0486*/ 	.byte	0x05
	.zero		1


	//   ....[56]....
        /*0488*/ 	.word	0x00002b40
        /*048c*/ 	.word	0x000000ff
        /*0490*/ 	.word	0x000000a0
        /*0494*/ 	.short	0x0106
        /*0496*/ 	.byte	0x04
	.zero		1


	//   ....[57]....
        /*0498*/ 	.word	0x00002b80
        /*049c*/ 	.word	0x00000000
        /*04a0*/ 	.word	0x000000a0
        /*04a4*/ 	.short	0x010a
        /*04a6*/ 	.byte	0xff
	.zero		1


	//   ....[58]....
        /*04a8*/ 	.word	0x00003140
        /*04ac*/ 	.word	0x00000000
        /*04b0*/ 	.word	0x00000090
        /*04b4*/ 	.short	0x010a
        /*04b6*/ 	.byte	0xff
	.zero		1


	//   ....[59]....
        /*04b8*/ 	.word	0x00003250
        /*04bc*/ 	.word	0x00000003
        /*04c0*/ 	.word	0x00000000
        /*04c4*/ 	.short	0x0101
        /*04c6*/ 	.byte	0xff
	.zero		1


	//   ....[60]....
        /*04c8*/ 	.word	0x00003260
        /*04cc*/ 	.word	0x000000ff
        /*04d0*/ 	.word	0x00000000
        /*04d4*/ 	.short	0x010a
        /*04d6*/ 	.byte	0x07
	.zero		1


	//   ....[61]....
        /*04d8*/ 	.word	0x000032e0
        /*04dc*/ 	.word	0x000000ff
        /*04e0*/ 	.word	0x000000d0
        /*04e4*/ 	.short	0x010a
        /*04e6*/ 	.byte	0x06
	.zero		1


	//   ....[62]....
        /*04e8*/ 	.word	0x000033b0
        /*04ec*/ 	.word	0x000000ff
        /*04f0*/ 	.word	0x00000000
        /*04f4*/ 	.short	0x010a
        /*04f6*/ 	.byte	0x0b
	.zero		1


	//   ....[63]....
        /*04f8*/ 	.word	0x000034e0
        /*04fc*/ 	.word	0x000000ff
        /*0500*/ 	.word	0x00000000
        /*0504*/ 	.short	0x010a
        /*0506*/ 	.byte	0x22
	.zero		1


	//   ....[64]....
        /*0508*/ 	.word	0x000038c0
        /*050c*/ 	.word	0x000000ff
        /*0510*/ 	.word	0x00000000
        /*0514*/ 	.short	0x010a
        /*0516*/ 	.byte	0x06
	.zero		1


	//   ....[65]....
        /*0518*/ 	.word	0x00003950
        /*051c*/ 	.word	0x000000ff
        /*0520*/ 	.word	0x00000000
        /*0524*/ 	.short	0x010a
        /*0526*/ 	.byte	0x06
	.zero		1


	//   ....[66]....
        /*0528*/ 	.word	0x000039e0
        /*052c*/ 	.word	0x000000ff
        /*0530*/ 	.word	0x00000000
        /*0534*/ 	.short	0x010a
        /*0536*/ 	.byte	0x06
	.zero		1


	//   ....[67]....
        /*0538*/ 	.word	0x00003a70
        /*053c*/ 	.word	0x000000ff
        /*0540*/ 	.word	0x00000000
        /*0544*/ 	.short	0x010a
        /*0546*/ 	.byte	0x07
	.zero		1


	//   ....[68]....
        /*0548*/ 	.word	0x00003ee0
        /*054c*/ 	.word	0x00000000
        /*0550*/ 	.word	0x00000090
        /*0554*/ 	.short	0x010a
        /*0556*/ 	.byte	0xff
	.zero		1


	//   ....[69]....
        /*0558*/ 	.word	0x00003fa0
        /*055c*/ 	.word	0x00000000
        /*0560*/ 	.word	0x00000000
        /*0564*/ 	.short	0x0101
        /*0566*/ 	.byte	0xff
	.zero		1


	//   ....[70]....
        /*0568*/ 	.word	0x000042c0
        /*056c*/ 	.word	0x000000ff
        /*0570*/ 	.word	0x00000088
        /*0574*/ 	.short	0x010a
        /*0576*/ 	.byte	0x07
	.zero		1


	//   ....[71]....
        /*0578*/ 	.word	0x000044b0
        /*057c*/ 	.word	0x000000ff
        /*0580*/ 	.word	0x00000060
        /*0584*/ 	.short	0x010a
        /*0586*/ 	.byte	0x07
	.zero		1


	//   ....[72]....
        /*0588*/ 	.word	0x00004620
        /*058c*/ 	.word	0x000000ff
        /*0590*/ 	.word	0x00000040
        /*0594*/ 	.short	0x010b
        /*0596*/ 	.byte	0x07
	.zero		1


	//   ....[73]....
        /*0598*/ 	.word	0x00004630
        /*059c*/ 	.word	0x000000ff
        /*05a0*/ 	.word	0x00000000
        /*05a4*/ 	.short	0x0101
        /*05a6*/ 	.byte	0x08
	.zero		1


	//   ....[74]....
        /*05a8*/ 	.word	0x00004640
        /*05ac*/ 	.word	0x000000ff
        /*05b0*/ 	.word	0x00000068
        /*05b4*/ 	.short	0x010a
        /*05b6*/ 	.byte	0x07
	.zero		1


	//   ....[75]....
        /*05b8*/ 	.word	0x00004790
        /*05bc*/ 	.word	0x000000ff
        /*05c0*/ 	.word	0x00000048
        /*05c4*/ 	.short	0x010b
        /*05c6*/ 	.byte	0x07
	.zero		1


	//   ....[76]....
        /*05c8*/ 	.word	0x000047a0
        /*05cc*/ 	.word	0x000000ff
        /*05d0*/ 	.word	0x00000000
        /*05d4*/ 	.short	0x0101
        /*05d6*/ 	.byte	0x08
	.zero		1


	//   ....[77]....
        /*05d8*/ 	.word	0x000047b0
        /*05dc*/ 	.word	0x000000ff
        /*05e0*/ 	.word	0x00000070
        /*05e4*/ 	.short	0x010a
        /*05e6*/ 	.byte	0x07
	.zero		1


	//   ....[78]....
        /*05e8*/ 	.word	0x00004930
        /*05ec*/ 	.word	0x000000ff
        /*05f0*/ 	.word	0x00000050
        /*05f4*/ 	.short	0x010b
        /*05f6*/ 	.byte	0x07
	.zero		1


	//   ....[79]....
        /*05f8*/ 	.word	0x00004970
        /*05fc*/ 	.word	0x000000ff
        /*0600*/ 	.word	0x00000000
        /*0604*/ 	.short	0x0101
        /*0606*/ 	.byte	0x08
	.zero		1


	//   ....[80]....
        /*0608*/ 	.word	0x000049b0
        /*060c*/ 	.word	0x000000ff
        /*0610*/ 	.word	0x00000078
        /*0614*/ 	.short	0x010a
        /*0616*/ 	.byte	0x07
	.zero		1


	//   ....[81]....
        /*0618*/ 	.word	0x00004bf0
        /*061c*/ 	.word	0x000000ff
        /*0620*/ 	.word	0x00000058
        /*0624*/ 	.short	0x010b
        /*0626*/ 	.byte	0x07
	.zero		1


	//   ....[82]....
        /*0628*/ 	.word	0x00004c10
        /*062c*/ 	.word	0x000000ff
        /*0630*/ 	.word	0x00000000
        /*0634*/ 	.short	0x0101
        /*0636*/ 	.byte	0x0d
	.zero		1


	//   ....[83]....
        /*0638*/ 	.word	0x00004c40
        /*063c*/ 	.word	0x000000ff
        /*0640*/ 	.word	0x00000060
        /*0644*/ 	.short	0x010a
        /*0646*/ 	.byte	0x07
	.zero		1


	//   ....[84]....
        /*0648*/ 	.word	0x00004c60
        /*064c*/ 	.word	0x000000ff
        /*0650*/ 	.word	0x00000068
        /*0654*/ 	.short	0x010a
        /*0656*/ 	.byte	0x07
	.zero		1


	//   ....[85]....
        /*0658*/ 	.word	0x00004c80
        /*065c*/ 	.word	0x000000ff
        /*0660*/ 	.word	0x00000070
        /*0664*/ 	.short	0x010a
        /*0666*/ 	.byte	0x07
	.zero		1


	//   ....[86]....
        /*0668*/ 	.word	0x00004cc0
        /*066c*/ 	.word	0x00000000
        /*0670*/ 	.word	0x00000078
        /*0674*/ 	.short	0x010a
        /*0676*/ 	.byte	0xff
	.zero		1


	//   ....[87]....
        /*0678*/ 	.word	0x00005030
        /*067c*/ 	.word	0x00000000
        /*0680*/ 	.word	0x00000090
        /*0684*/ 	.short	0x010a
        /*0686*/ 	.byte	0xff
	.zero		1


	//   ....[88]....
        /*0688*/ 	.word	0x00005140
        /*068c*/ 	.word	0x00000000
        /*0690*/ 	.word	0x00000000
        /*0694*/ 	.short	0x0101
        /*0696*/ 	.byte	0xff
	.zero		1


	//   ....[89]....
        /*0698*/ 	.word	0x00005bc0
        /*069c*/ 	.word	0x000000ff
        /*06a0*/ 	.word	0x00000040
        /*06a4*/ 	.short	0x010a
        /*06a6*/ 	.byte	0x30
	.zero		1


	//   ....[90]....
        /*06a8*/ 	.word	0x00005c00
        /*06ac*/ 	.word	0x00000054
        /*06b0*/ 	.word	0x000000b0
        /*06b4*/ 	.short	0x010a
        /*06b6*/ 	.byte	0xff
	.zero		1


	//   ....[91]....
        /*06b8*/ 	.word	0x00005d70
        /*06bc*/ 	.word	0x000000ff
        /*06c0*/ 	.word	0x00000040
        /*06c4*/ 	.short	0x010a
        /*06c6*/ 	.byte	0x30
	.zero		1


	//   ....[92]....
        /*06c8*/ 	.word	0x00005e70
        /*06cc*/ 	.word	0x00000054
        /*06d0*/ 	.word	0x000000b0
        /*06d4*/ 	.short	0x010a
        /*06d6*/ 	.byte	0xff
	.zero		1


	//   ....[93]....
        /*06d8*/ 	.word	0x00006670
        /*06dc*/ 	.word	0x00000000
        /*06e0*/ 	.word	0x00000000
        /*06e4*/ 	.short	0x0101
        /*06e6*/ 	.byte	0xff
	.zero		1


	//   ....[94]....
        /*06e8*/ 	.word	0x00006680
        /*06ec*/ 	.word	0x00000002
        /*06f0*/ 	.word	0x00000040
        /*06f4*/ 	.short	0x010a
        /*06f6*/ 	.byte	0xff
	.zero		1


	//   ....[95]....
        /*06f8*/ 	.word	0x00006750
        /*06fc*/ 	.word	0x00000002
        /*0700*/ 	.word	0x00000040
        /*0704*/ 	.short	0x010a
        /*0706*/ 	.byte	0xff
	.zero		1


	//   ....[96]....
        /*0708*/ 	.word	0x00006fd0
        /*070c*/ 	.word	0x00000015
        /*0710*/ 	.word	0x00000000
        /*0714*/ 	.short	0x0101
        /*0716*/ 	.byte	0xff
	.zero		1


	//   ....[97]....
        /*0718*/ 	.word	0x00006ff0
        /*071c*/ 	.word	0x00000000
        /*0720*/ 	.word	0x00000040
        /*0724*/ 	.short	0x010a
        /*0726*/ 	.byte	0xff
	.zero		1


	//   ....[98]....
        /*0728*/ 	.word	0x000070b0
        /*072c*/ 	.word	0x00000000
        /*0730*/ 	.word	0x00000040
        /*0734*/ 	.short	0x010a
        /*0736*/ 	.byte	0xff
	.zero		1


	//   ....[99]....
        /*0738*/ 	.word	0x00007930
        /*073c*/ 	.word	0x00000015
        /*0740*/ 	.word	0x00000000
        /*0744*/ 	.short	0x0101
        /*0746*/ 	.byte	0xff
	.zero		1


	//   ....[100]....
        /*0748*/ 	.word	0x00007950
        /*074c*/ 	.word	0x00000002
        /*0750*/ 	.word	0x00000040
        /*0754*/ 	.short	0x010a
        /*0756*/ 	.byte	0xff
	.zero		1


	//   ....[101]....
        /*0758*/ 	.word	0x00007a10
        /*075c*/ 	.word	0x00000002
        /*0760*/ 	.word	0x00000040
        /*0764*/ 	.short	0x010a
        /*0766*/ 	.byte	0xff
	.zero		1


	//   ....[102]....
        /*0768*/ 	.word	0x00007d80
        /*076c*/ 	.word	0x000000ff
        /*0770*/ 	.word	0x00000000
        /*0774*/ 	.short	0x0101
        /*0776*/ 	.byte	0x05
	.zero		1


	//   ....[103]....
        /*0778*/ 	.word	0x000082f0
        /*077c*/ 	.word	0x00000000
        /*0780*/ 	.word	0x00000000
        /*0784*/ 	.short	0x0101
        /*0786*/ 	.byte	0xff
	.zero		1


	//   ....[104]....
        /*0788*/ 	.word	0x00008560
        /*078c*/ 	.word	0x000000ff
        /*0790*/ 	.word	0x00000000
        /*0794*/ 	.short	0x0101
        /*0796*/ 	.byte	0x04
	.zero		1


	//   ....[105]....
        /*0798*/ 	.word	0x00008580
        /*079c*/ 	.word	0x00000002
        /*07a0*/ 	.word	0x00000100
        /*07a4*/ 	.short	0x010a
        /*07a6*/ 	.byte	0xff
	.zero		1


	//   ....[106]....
        /*07a8*/ 	.word	0x000085e0
        /*07ac*/ 	.word	0x00000002
        /*07b0*/ 	.word	0x00000020
        /*07b4*/ 	.short	0x010a
        /*07b6*/ 	.byte	0xff
	.zero		1


	//   ....[107]....
        /*07b8*/ 	.word	0x00008640
        /*07bc*/ 	.word	0x00000002
        /*07c0*/ 	.word	0x00000020
        /*07c4*/ 	.short	0x010a
        /*07c6*/ 	.byte	0xff
	.zero		1


	//   ....[108]....
        /*07c8*/ 	.word	0x00008690
        /*07cc*/ 	.word	0x00000002
        /*07d0*/ 	.word	0x00000090
        /*07d4*/ 	.short	0x010a
        /*07d6*/ 	.byte	0xff
	.zero		1


	//   ....[109]....
        /*07d8*/ 	.word	0x000086f0
        /*07dc*/ 	.word	0x00000000
        /*07e0*/ 	.word	0x00000000
        /*07e4*/ 	.short	0x010a
        /*07e6*/ 	.byte	0xff
	.zero		1


	//   ....[110]....
        /*07e8*/ 	.word	0x00008750
        /*07ec*/ 	.word	0x00000000
        /*07f0*/ 	.word	0x00000000
        /*07f4*/ 	.short	0x010a
        /*07f6*/ 	.byte	0xff
	.zero		1


	//   ....[111]....
        /*07f8*/ 	.word	0x000087b0
        /*07fc*/ 	.word	0x00000000
        /*0800*/ 	.word	0x00000000
        /*0804*/ 	.short	0x010a
        /*0806*/ 	.byte	0xff
	.zero		1


	//   ....[112]....
        /*0808*/ 	.word	0x00008800
        /*080c*/ 	.word	0x00000000
        /*0810*/ 	.word	0x000000f0
        /*0814*/ 	.short	0x010a
        /*0816*/ 	.byte	0xff
	.zero		1


	//   ....[113]....
        /*0818*/ 	.word	0x00008860
        /*081c*/ 	.word	0x00000000
        /*0820*/ 	.word	0x000000a0
        /*0824*/ 	.short	0x010a
        /*0826*/ 	.byte	0xff
	.zero		1


	//   ....[114]....
        /*0828*/ 	.word	0x000088b0
        /*082c*/ 	.word	0x00000000
        /*0830*/ 	.word	0x00000090
        /*0834*/ 	.short	0x010a
        /*0836*/ 	.byte	0xff
	.zero		1


	//   ....[115]....
        /*0838*/ 	.word	0x00008910
        /*083c*/ 	.word	0x00000000
        /*0840*/ 	.word	0x000000a0
        /*0844*/ 	.short	0x010a
        /*0846*/ 	.byte	0xff
	.zero		1


	//   ....[116]....
        /*0848*/ 	.word	0x00008960
        /*084c*/ 	.word	0x00000000
        /*0850*/ 	.word	0x00000090
        /*0854*/ 	.short	0x010a
        /*0856*/ 	.byte	0xff
	.zero		1


	//   ....[117]....
        /*0858*/ 	.word	0x000089c0
        /*085c*/ 	.word	0x00000002
        /*0860*/ 	.word	0x000000d0
        /*0864*/ 	.short	0x010a
        /*0866*/ 	.byte	0xff
	.zero		1


	//   ....[118]....
        /*0868*/ 	.word	0x00008a20
        /*086c*/ 	.word	0x00000000
        /*0870*/ 	.word	0x00000000
        /*0874*/ 	.short	0x010a
        /*0876*/ 	.byte	0xff
	.zero		1


	//   ....[119]....
        /*0878*/ 	.word	0x00008a80
        /*087c*/ 	.word	0x00000000
        /*0880*/ 	.word	0x00000000
        /*0884*/ 	.short	0x010a
        /*0886*/ 	.byte	0xff
	.zero		1


	//   ....[120]....
        /*0888*/ 	.word	0x00008ae0
        /*088c*/ 	.word	0x00000000
        /*0890*/ 	.word	0x00000000
        /*0894*/ 	.short	0x010a
        /*0896*/ 	.byte	0xff
	.zero		1


	//   ....[121]....
        /*0898*/ 	.word	0x00008b40
        /*089c*/ 	.word	0x00000000
        /*08a0*/ 	.word	0x00000000
        /*08a4*/ 	.short	0x010a
        /*08a6*/ 	.byte	0xff
	.zero		1


	//   ....[122]....
        /*08a8*/ 	.word	0x00008ba0
        /*08ac*/ 	.word	0x00000000
        /*08b0*/ 	.word	0x00000000
        /*08b4*/ 	.short	0x010a
        /*08b6*/ 	.byte	0xff
	.zero		1


	//   ....[123]....
        /*08b8*/ 	.word	0x00008bf0
        /*08bc*/ 	.word	0x00000000
        /*08c0*/ 	.word	0x00000090
        /*08c4*/ 	.short	0x010a
        /*08c6*/ 	.byte	0xff
	.zero		1


	//   ....[124]....
        /*08c8*/ 	.word	0x00008c50
        /*08cc*/ 	.word	0x00000000
        /*08d0*/ 	.word	0x00000088
        /*08d4*/ 	.short	0x010a
        /*08d6*/ 	.byte	0xff
	.zero		1


	//   ....[125]....
        /*08d8*/ 	.word	0x00008cb0
        /*08dc*/ 	.word	0x00000000
        /*08e0*/ 	.word	0x00000060
        /*08e4*/ 	.short	0x010a
        /*08e6*/ 	.byte	0xff
	.zero		1


	//   ....[126]....
        /*08e8*/ 	.word	0x00008d10
        /*08ec*/ 	.word	0x00000000
        /*08f0*/ 	.word	0x00000068
        /*08f4*/ 	.short	0x010a
        /*08f6*/ 	.byte	0xff
	.zero		1


	//   ....[127]....
        /*08f8*/ 	.word	0x00008d70
        /*08fc*/ 	.word	0x00000000
        /*0900*/ 	.word	0x00000070
        /*0904*/ 	.short	0x010a
        /*0906*/ 	.byte	0xff
	.zero		1


	//   ....[128]....
        /*0908*/ 	.word	0x00008dd0
        /*090c*/ 	.word	0x00000000
        /*0910*/ 	.word	0x00000078
        /*0914*/ 	.short	0x010a
        /*0916*/ 	.byte	0xff
	.zero		1


	//   ....[129]....
        /*0918*/ 	.word	0x00008e30
        /*091c*/ 	.word	0x00000000
        /*0920*/ 	.word	0x00000060
        /*0924*/ 	.short	0x010a
        /*0926*/ 	.byte	0xff
	.zero		1


	//   ....[130]....
        /*0928*/ 	.word	0x00008e90
        /*092c*/ 	.word	0x00000000
        /*0930*/ 	.word	0x00000068
        /*0934*/ 	.short	0x010a
        /*0936*/ 	.byte	0xff
	.zero		1


	//   ....[131]....
        /*0938*/ 	.word	0x00008ef0
        /*093c*/ 	.word	0x00000000
        /*0940*/ 	.word	0x00000070
        /*0944*/ 	.short	0x010a
        /*0946*/ 	.byte	0xff
	.zero		1


	//   ....[132]....
        /*0948*/ 	.word	0x00008f40
        /*094c*/ 	.word	0x00000000
        /*0950*/ 	.word	0x00000090
        /*0954*/ 	.short	0x010a
        /*0956*/ 	.byte	0xff
	.zero		1


	//   ....[133]....
        /*0958*/ 	.word	0x00008fa0
        /*095c*/ 	.word	0x00000000
        /*0960*/ 	.word	0x00000040
        /*0964*/ 	.short	0x010a
        /*0966*/ 	.byte	0xff
	.zero		1


	//   ....[134]....
        /*0968*/ 	.word	0x00008ff0
        /*096c*/ 	.word	0x00000054
        /*0970*/ 	.word	0x000000b0
        /*0974*/ 	.short	0x010a
        /*0976*/ 	.byte	0xff
	.zero		1


	//   ....[135]....
        /*0978*/ 	.word	0x00009040
        /*097c*/ 	.word	0x00000002
        /*0980*/ 	.word	0x00000040
        /*0984*/ 	.short	0x010a
        /*0986*/ 	.byte	0xff
	.zero		1


	//   ....[136]....
        /*0988*/ 	.word	0x00009090
        /*098c*/ 	.word	0x00000000
        /*0990*/ 	.word	0x00000040
        /*0994*/ 	.short	0x010a
        /*0996*/ 	.byte	0xff
	.zero		1


	//   ....[137]....
        /*0998*/ 	.word	0x000090e0
        /*099c*/ 	.word	0x00000002
        /*09a0*/ 	.word	0x00000040
        /*09a4*/ 	.short	0x010a
        /*09a6*/ 	.byte	0xff
	.zero		1


	//----- nvinfo : EIATTR_NUM_MBARRIERS
	.align		4
.L_47:
        /*09a8*/ 	.byte	0x03, 0x38
        /*09aa*/ 	.short	0x0022


	//----- nvinfo : EIATTR_EXIT_INSTR_OFFSETS
	.align		4
        /*09ac*/ 	.byte	0x04, 0x1c
        /*09ae*/ 	.short	(.L_49 - .L_48)


	//   ....[0]....
.L_48:
        /*09b0*/ 	.word	0x00002660


	//   ....[1]....
        /*09b4*/ 	.word	0x00002b50


	//   ....[2]....
        /*09b8*/ 	.word	0x00002bb0


	//   ....[3]....
        /*09bc*/ 	.word	0x00003cd0


	//   ....[4]....
        /*09c0*/ 	.word	0x00004cf0


	//   ....[5]....
        /*09c4*/ 	.word	0x00004d30


	//   ....[6]....
        /*09c8*/ 	.word	0x00008450


	//   ....[7]....
        /*09cc*/ 	.word	0x000084d0


	//   ....[8]....
        /*09d0*/ 	.word	0x00008500


	//   ....[9]....
        /*09d4*/ 	.word	0x00008570


	//----- nvinfo : EIATTR_MAX_THREADS
	.align		4
.L_49:
        /*09d8*/ 	.byte	0x04, 0x05
        /*09da*/ 	.short	(.L_51 - .L_50)
.L_50:
        /*09dc*/ 	.word	0x00000100
        /*09e0*/ 	.word	0x00000001
        /*09e4*/ 	.word	0x00000001


	//----- nvinfo : EIATTR_CRS_STACK_SIZE
	.align		4
.L_51:
        /*09e8*/ 	.byte	0x04, 0x1e
        /*09ea*/ 	.short	(.L_53 - .L_52)
.L_52:
        /*09ec*/ 	.word	0x00000000


	//----- nvinfo : EIATTR_CBANK_PARAM_SIZE
	.align		4
.L_53:
        /*09f0*/ 	.byte	0x03, 0x19
        /*09f2*/ 	.short	0x0800


	//----- nvinfo : EIATTR_PARAM_CBANK
	.align		4
        /*09f4*/ 	.byte	0x04, 0x0a
        /*09f6*/ 	.short	(.L_55 - .L_54)
	.align		4
.L_54:
        /*09f8*/ 	.word	index@(.nv.constant0._ZN7cutlass13device_kernelINS_4gemm6kernel13GemmUniversalIN4cute5tupleIJiiiiEEENS1_10collective13CollectiveMmaINS1_35MainloopSm100TmaUmmaWarpSpecializedILi4ELi2ELi4ENS5_IJNS4_1CILi1EEESB_SB_EEEEENS5_IJNSA_ILi64EEENSA_ILi128EEESE_EEENS_10tfloat32_tENS5_IJlSB_lEEESH_SI_NS4_8TiledMMAINS4_8MMA_AtomIJNS4_17SM100_MMA_TF32_SSISH_SH_fLi64ELi128ELNS4_4UMMA5MajorE0ELSN_0ELNSM_7ScaleInE0ELSO_0EEEEEENS4_6LayoutISC_NS5_IJNSA_ILi0EEESS_SS_EEEEENS5_IJNS4_10UnderscoreESV_SV_EEEEENS4_13SM90_TMA_LOADENS4_14ComposedLayoutINS4_7SwizzleILi3ELi4ELi3EEENS4_18smem_ptr_flag_bitsILi32EEENSR_INS5_IJNSA_ILi8EEENSA_ILi32EEEEEENS5_IJS15_SB_EEEEEEEvNS4_8identityESY_S19_vS1A_EENS_8epilogue10collective18CollectiveEpilogueINS1C_23Sm100TmaWarpSpecializedILi4ELi2ELi16ELb1ELb0EEEJSG_NS5_IJNSR_ISE_SB_EENSR_IS15_SB_EEEEESH_SI_SH_SI_NS1C_6fusion15FusionCallbacksIS1G_NS1K_17LinearCombinationISH_fSH_fLNS_15FloatRoundStyleE2EEESG_S1J_JEEENS4_5SM1004TMEM4LOAD26SM100_TMEM_LOAD_16dp128b8xESY_S19_NS4_17SM75_U32x4_LDSM_NENS4_14SM90_TMA_STOREES19_NS4_17SM90_U32x4_STSM_NENS4_39AutoVectorizingCopyWithAssumedAlignmentILi128EEEEEEvvEEEEvNT_6ParamsE)
        /*09fc*/ 	.short	0x0380
        /*09fe*/ 	.short	0x0800


	//----- nvinfo : EIATTR_SW_WAR
	.align		4
.L_55:
        /*0a00*/ 	.byte	0x04, 0x36
        /*0a02*/ 	.short	(.L_57 - .L_56)
.L_56:
        /*0a04*/ 	.word	0x00000008
.L_57:


//--------------------- .nv.callgraph             --------------------------
	.section	.nv.callgraph,"",@"SHT_CUDA_CALLGRAPH"
	.align	4
	.sectionentsize	8
	.align		4
        /*0000*/ 	.word	0x00000000
	.align		4
        /*0004*/ 	.word	0xffffffff
	.align		4
        /*0008*/ 	.word	index@(_ZN7cutlass13device_kernelINS_4gemm6kernel13GemmUniversalIN4cute5tupleIJiiiiEEENS1_10collective13CollectiveMmaINS1_35MainloopSm100TmaUmmaWarpSpecializedILi4ELi2ELi4ENS5_IJNS4_1CILi1EEESB_SB_EEEEENS5_IJNSA_ILi64EEENSA_ILi128EEESE_EEENS_10tfloat32_tENS5_IJlSB_lEEESH_SI_NS4_8TiledMMAINS4_8MMA_AtomIJNS4_17SM100_MMA_TF32_SSISH_SH_fLi64ELi128ELNS4_4UMMA5MajorE0ELSN_0ELNSM_7ScaleInE0ELSO_0EEEEEENS4_6LayoutISC_NS5_IJNSA_ILi0EEESS_SS_EEEEENS5_IJNS4_10UnderscoreESV_SV_EEEEENS4_13SM90_TMA_LOADENS4_14ComposedLayoutINS4_7SwizzleILi3ELi4ELi3EEENS4_18smem_ptr_flag_bitsILi32EEENSR_INS5_IJNSA_ILi8EEENSA_ILi32EEEEEENS5_IJS15_SB_EEEEEEEvNS4_8identityESY_S19_vS1A_EENS_8epilogue10collective18CollectiveEpilogueINS1C_23Sm100TmaWarpSpecializedILi4ELi2ELi16ELb1ELb0EEEJSG_NS5_IJNSR_ISE_SB_EENSR_IS15_SB_EEEEESH_SI_SH_SI_NS1C_6fusion15FusionCallbacksIS1G_NS1K_17LinearCombinationISH_fSH_fLNS_15FloatRoundStyleE2EEESG_S1J_JEEENS4_5SM1004TMEM4LOAD26SM100_TMEM_LOAD_16dp128b8xESY_S19_NS4_17SM75_U32x4_LDSM_NENS4_14SM90_TMA_STOREES19_NS4_17SM90_U32x4_STSM_NENS4_39AutoVectorizingCopyWithAssumedAlignmentILi128EEEEEEvvEEEEvNT_6ParamsE)
	.align		4
        /*000c*/ 	.word	index@(__assertfail)
	.align		4
        /*0010*/ 	.word	0x00000000
	.align		4
        /*0014*/ 	.word	0xfffffffe
	.align		4
        /*0018*/ 	.word	0x00000000
	.align		4
        /*001c*/ 	.word	0xfffffffd
	.align		4
        /*0020*/ 	.word	0x00000000
	.align		4
        /*0024*/ 	.word	0xfffffffc


//--------------------- .nv.constant4             --------------------------
	.section	.nv.constant4,"a",@progbits
	.align	8
	.align		8
.nv.constant4:
        /*0000*/ 	.dword	__assertfail
	.align		8
        /*0008*/ 	.dword	__unnamed_1
	.align		8
        /*0010*/ 	.dword	__unnamed_2
	.align		8
        /*0018*/ 	.dword	_ZN40_INTERNAL_f323f90b_4_k_cu_e2eec8f3_266874cuda3std3__45__cpo5beginE
	.align		8
        /*0020*/ 	.dword	_ZN40_INTERNAL_f323f90b_4_k_cu_e2eec8f3_266874cuda3std3__45__cpo3endE
	.align		8
        /*0028*/ 	.dword	_ZN40_INTERNAL_f323f90b_4_k_cu_e2eec8f3_266874cuda3std3__45__cpo6cbeginE
	.align		8
        /*0030*/ 	.dword	_ZN40_INTERNAL_f323f90b_4_k_cu_e2eec8f3_266874cuda3std3__45__cpo4cendE
	.align		8
        /*0038*/ 	.dword	_ZN40_INTERNAL_f323f90b_4_k_cu_e2eec8f3_266874cuda3std3__442_GLOBAL__N__f323f90b_4_k_cu_e2eec8f3_266876ignoreE
	.align		8
        /*0040*/ 	.dword	_ZN40_INTERNAL_f323f90b_4_k_cu_e2eec8f3_266874cuda3std3__419piecewise_constructE
	.align		8
        /*0048*/ 	.dword	_ZN40_INTERNAL_f323f90b_4_k_cu_e2eec8f3_266874cuda3std3__48in_placeE
	.align		8
        /*0050*/ 	.dword	_ZN40_INTERNAL_f323f90b_4_k_cu_e2eec8f3_266874cuda3std6ranges3__45__cpo4swapE
	.align		8
        /*0058*/ 	.dword	_ZN40_INTERNAL_f323f90b_4_k_cu_e2eec8f3_266874cuda3std6ranges3__45__cpo9iter_moveE
	.align		8
        /*0060*/ 	.dword	_ZN40_INTERNAL_f323f90b_4_k_cu_e2eec8f3_266874cute7productE
	.align		8
        /*0068*/ 	.dword	_ZN40_INTERNAL_f323f90b_4_k_cu_e2eec8f3_266874cute1_E
	.align		8
        /*0070*/ 	.dword	$str$25
	.align		8
        /*0078*/ 	.dword	$str$26
	.align		8
        /*0080*/ 	.dword	$str$27
	.align		8
        /*0088*/ 	.dword	$str$28


//--------------------- .text._ZN7cutlass13device_kernelINS_4gemm6kernel13GemmUniversalIN4cute5tupleIJiiiiEEENS1_10collective13CollectiveMmaINS1_35MainloopSm100TmaUmmaWarpSpecializedILi4ELi2ELi4ENS5_IJNS4_1CILi1EEESB_SB_EEEEENS5_IJNSA_ILi64EEENSA_ILi128EEESE_EEENS_10tfloat32_tENS5_IJlSB_lEEESH_SI_NS4_8TiledMMAINS4_8MMA_AtomIJNS4_17SM100_MMA_TF32_SSISH_SH_fLi64ELi128ELNS4_4UMMA5MajorE0ELSN_0ELNSM_7ScaleInE0ELSO_0EEEEEENS4_6LayoutISC_NS5_IJNSA_ILi0EEESS_SS_EEEEENS5_IJNS4_10UnderscoreESV_SV_EEEEENS4_13SM90_TMA_LOADENS4_14ComposedLayoutINS4_7SwizzleILi3ELi4ELi3EEENS4_18smem_ptr_flag_bitsILi32EEENSR_INS5_IJNSA_ILi8EEENSA_ILi32EEEEEENS5_IJS15_SB_EEEEEEEvNS4_8identityESY_S19_vS1A_EENS_8epilogue10collective18CollectiveEpilogueINS1C_23Sm100TmaWarpSpecializedILi4ELi2ELi16ELb1ELb0EEEJSG_NS5_IJNSR_ISE_SB_EENSR_IS15_SB_EEEEESH_SI_SH_SI_NS1C_6fusion15FusionCallbacksIS1G_NS1K_17LinearCombinationISH_fSH_fLNS_15FloatRoundStyleE2EEESG_S1J_JEEENS4_5SM1004TMEM4LOAD26SM100_TMEM_LOAD_16dp128b8xESY_S19_NS4_17SM75_U32x4_LDSM_NENS4_14SM90_TMA_STOREES19_NS4_17SM90_U32x4_STSM_NENS4_39AutoVectorizingCopyWithAssumedAlignmentILi128EEEEEEvvEEEEvNT_6ParamsE --------------------------
	.section	.text._ZN7cutlass13device_kernelINS_4gemm6kernel13GemmUniversalIN4cute5tupleIJiiiiEEENS1_10collective13CollectiveMmaINS1_35MainloopSm100TmaUmmaWarpSpecializedILi4ELi2ELi4ENS5_IJNS4_1CILi1EEESB_SB_EEEEENS5_IJNSA_ILi64EEENSA_ILi128EEESE_EEENS_10tfloat32_tENS5_IJlSB_lEEESH_SI_NS4_8TiledMMAINS4_8MMA_AtomIJNS4_17SM100_MMA_TF32_SSISH_SH_fLi64ELi128ELNS4_4UMMA5MajorE0ELSN_0ELNSM_7ScaleInE0ELSO_0EEEEEENS4_6LayoutISC_NS5_IJNSA_ILi0EEESS_SS_EEEEENS5_IJNS4_10UnderscoreESV_SV_EEEEENS4_13SM90_TMA_LOADENS4_14ComposedLayoutINS4_7SwizzleILi3ELi4ELi3EEENS4_18smem_ptr_flag_bitsILi32EEENSR_INS5_IJNSA_ILi8EEENSA_ILi32EEEEEENS5_IJS15_SB_EEEEEEEvNS4_8identityESY_S19_vS1A_EENS_8epilogue10collective18CollectiveEpilogueINS1C_23Sm100TmaWarpSpecializedILi4ELi2ELi16ELb1ELb0EEEJSG_NS5_IJNSR_ISE_SB_EENSR_IS15_SB_EEEEESH_SI_SH_SI_NS1C_6fusion15FusionCallbacksIS1G_NS1K_17LinearCombinationISH_fSH_fLNS_15FloatRoundStyleE2EEESG_S1J_JEEENS4_5SM1004TMEM4LOAD26SM100_TMEM_LOAD_16dp128b8xESY_S19_NS4_17SM75_U32x4_LDSM_NENS4_14SM90_TMA_STOREES19_NS4_17SM90_U32x4_STSM_NENS4_39AutoVectorizingCopyWithAssumedAlignmentILi128EEEEEEvvEEEEvNT_6ParamsE,"ax",@progbits
	.align	128
.text._ZN7cutlass13device_kernelINS_4gemm6kernel13GemmUniversalIN4cute5tupleIJiiiiEEENS1_10collective13CollectiveMmaINS1_35MainloopSm100TmaUmmaWarpSpecializedILi4ELi2ELi4ENS5_IJNS4_1CILi1EEESB_SB_EEEEENS5_IJNSA_ILi64EEENSA_ILi128EEESE_EEENS_10tfloat32_tENS5_IJlSB_lEEESH_SI_NS4_8TiledMMAINS4_8MMA_AtomIJNS4_17SM100_MMA_TF32_SSISH_SH_fLi64ELi128ELNS4_4UMMA5MajorE0ELSN_0ELNSM_7ScaleInE0ELSO_0EEEEEENS4_6LayoutISC_NS5_IJNSA_ILi0EEESS_SS_EEEEENS5_IJNS4_10UnderscoreESV_SV_EEEEENS4_13SM90_TMA_LOADENS4_14ComposedLayoutINS4_7SwizzleILi3ELi4ELi3EEENS4_18smem_ptr_flag_bitsILi32EEENSR_INS5_IJNSA_ILi8EEENSA_ILi32EEEEEENS5_IJS15_SB_EEEEEEEvNS4_8identityESY_S19_vS1A_EENS_8epilogue10collective18CollectiveEpilogueINS1C_23Sm100TmaWarpSpecializedILi4ELi2ELi16ELb1ELb0EEEJSG_NS5_IJNSR_ISE_SB_EENSR_IS15_SB_EEEEESH_SI_SH_SI_NS1C_6fusion15FusionCallbacksIS1G_NS1K_17LinearCombinationISH_fSH_fLNS_15FloatRoundStyleE2EEESG_S1J_JEEENS4_5SM1004TMEM4LOAD26SM100_TMEM_LOAD_16dp128b8xESY_S19_NS4_17SM75_U32x4_LDSM_NENS4_14SM90_TMA_STOREES19_NS4_17SM90_U32x4_STSM_NENS4_39AutoVectorizingCopyWithAssumedAlignmentILi128EEEEEEvvEEEEvNT_6ParamsE:
        .type           _ZN7cutlass13device_kernelINS_4gemm6kernel13GemmUniversalIN4cute5tupleIJiiiiEEENS1_10collective13CollectiveMmaINS1_35MainloopSm100TmaUmmaWarpSpecializedILi4ELi2ELi4ENS5_IJNS4_1CILi1EEESB_SB_EEEEENS5_IJNSA_ILi64EEENSA_ILi128EEESE_EEENS_10tfloat32_tENS5_IJlSB_lEEESH_SI_NS4_8TiledMMAINS4_8MMA_AtomIJNS4_17SM100_MMA_TF32_SSISH_SH_fLi64ELi128ELNS4_4UMMA5MajorE0ELSN_0ELNSM_7ScaleInE0ELSO_0EEEEEENS4_6LayoutISC_NS5_IJNSA_ILi0EEESS_SS_EEEEENS5_IJNS4_10UnderscoreESV_SV_EEEEENS4_13SM90_TMA_LOADENS4_14ComposedLayoutINS4_7SwizzleILi3ELi4ELi3EEENS4_18smem_ptr_flag_bitsILi32EEENSR_INS5_IJNSA_ILi8EEENSA_ILi32EEEEEENS5_IJS15_SB_EEEEEEEvNS4_8identityESY_S19_vS1A_EENS_8epilogue10collective18CollectiveEpilogueINS1C_23Sm100TmaWarpSpecializedILi4ELi2ELi16ELb1ELb0EEEJSG_NS5_IJNSR_ISE_SB_EENSR_IS15_SB_EEEEESH_SI_SH_SI_NS1C_6fusion15FusionCallbacksIS1G_NS1K_17LinearCombinationISH_fSH_fLNS_15FloatRoundStyleE2EEESG_S1J_JEEENS4_5SM1004TMEM4LOAD26SM100_TMEM_LOAD_16dp128b8xESY_S19_NS4_17SM75_U32x4_LDSM_NENS4_14SM90_TMA_STOREES19_NS4_17SM90_U32x4_STSM_NENS4_39AutoVectorizingCopyWithAssumedAlignmentILi128EEEEEEvvEEEEvNT_6ParamsE,@function
        .size           _ZN7cutlass13device_kernelINS_4gemm6kernel13GemmUniversalIN4cute5tupleIJiiiiEEENS1_10collective13CollectiveMmaINS1_35MainloopSm100TmaUmmaWarpSpecializedILi4ELi2ELi4ENS5_IJNS4_1CILi1EEESB_SB_EEEEENS5_IJNSA_ILi64EEENSA_ILi128EEESE_EEENS_10tfloat32_tENS5_IJlSB_lEEESH_SI_NS4_8TiledMMAINS4_8MMA_AtomIJNS4_17SM100_MMA_TF32_SSISH_SH_fLi64ELi128ELNS4_4UMMA5MajorE0ELSN_0ELNSM_7ScaleInE0ELSO_0EEEEEENS4_6LayoutISC_NS5_IJNSA_ILi0EEESS_SS_EEEEENS5_IJNS4_10UnderscoreESV_SV_EEEEENS4_13SM90_TMA_LOADENS4_14ComposedLayoutINS4_7SwizzleILi3ELi4ELi3EEENS4_18smem_ptr_flag_bitsILi32EEENSR_INS5_IJNSA_ILi8EEENSA_ILi32EEEEEENS5_IJS15_SB_EEEEEEEvNS4_8identityESY_S19_vS1A_EENS_8epilogue10collective18CollectiveEpilogueINS1C_23Sm100TmaWarpSpecializedILi4ELi2ELi16ELb1ELb0EEEJSG_NS5_IJNSR_ISE_SB_EENSR_IS15_SB_EEEEESH_SI_SH_SI_NS1C_6fusion15FusionCallbacksIS1G_NS1K_17LinearCombinationISH_fSH_fLNS_15FloatRoundStyleE2EEESG_S1J_JEEENS4_5SM1004TMEM4LOAD26SM100_TMEM_LOAD_16dp128b8xESY_S19_NS4_17SM75_U32x4_LDSM_NENS4_14SM90_TMA_STOREES19_NS4_17SM90_U32x4_STSM_NENS4_39AutoVectorizingCopyWithAssumedAlignmentILi128EEEEEEvvEEEEvNT_6ParamsE,(.L_x_176 - _ZN7cutlass13device_kernelINS_4gemm6kernel13GemmUniversalIN4cute5tupleIJiiiiEEENS1_10collective13CollectiveMmaINS1_35MainloopSm100TmaUmmaWarpSpecializedILi4ELi2ELi4ENS5_IJNS4_1CILi1EEESB_SB_EEEEENS5_IJNSA_ILi64EEENSA_ILi128EEESE_EEENS_10tfloat32_tENS5_IJlSB_lEEESH_SI_NS4_8TiledMMAINS4_8MMA_AtomIJNS4_17SM100_MMA_TF32_SSISH_SH_fLi64ELi128ELNS4_4UMMA5MajorE0ELSN_0ELNSM_7ScaleInE0ELSO_0EEEEEENS4_6LayoutISC_NS5_IJNSA_ILi0EEESS_SS_EEEEENS5_IJNS4_10UnderscoreESV_SV_EEEEENS4_13SM90_TMA_LOADENS4_14ComposedLayoutINS4_7SwizzleILi3ELi4ELi3EEENS4_18smem_ptr_flag_bitsILi32EEENSR_INS5_IJNSA_ILi8EEENSA_ILi32EEEEEENS5_IJS15_SB_EEEEEEEvNS4_8identityESY_S19_vS1A_EENS_8epilogue10collective18CollectiveEpilogueINS1C_23Sm100TmaWarpSpecializedILi4ELi2ELi16ELb1ELb0EEEJSG_NS5_IJNSR_ISE_SB_EENSR_IS15_SB_EEEEESH_SI_SH_SI_NS1C_6fusion15FusionCallbacksIS1G_NS1K_17LinearCombinationISH_fSH_fLNS_15FloatRoundStyleE2EEESG_S1J_JEEENS4_5SM1004TMEM4LOAD26SM100_TMEM_LOAD_16dp128b8xESY_S19_NS4_17SM75_U32x4_LDSM_NENS4_14SM90_TMA_STOREES19_NS4_17SM90_U32x4_STSM_NENS4_39AutoVectorizingCopyWithAssumedAlignmentILi128EEEEEEvvEEEEvNT_6ParamsE)
        .other          _ZN7cutlass13device_kernelINS_4gemm6kernel13GemmUniversalIN4cute5tupleIJiiiiEEENS1_10collective13CollectiveMmaINS1_35MainloopSm100TmaUmmaWarpSpecializedILi4ELi2ELi4ENS5_IJNS4_1CILi1EEESB_SB_EEEEENS5_IJNSA_ILi64EEENSA_ILi128EEESE_EEENS_10tfloat32_tENS5_IJlSB_lEEESH_SI_NS4_8TiledMMAINS4_8MMA_AtomIJNS4_17SM100_MMA_TF32_SSISH_SH_fLi64ELi128ELNS4_4UMMA5MajorE0ELSN_0ELNSM_7ScaleInE0ELSO_0EEEEEENS4_6LayoutISC_NS5_IJNSA_ILi0EEESS_SS_EEEEENS5_IJNS4_10UnderscoreESV_SV_EEEEENS4_13SM90_TMA_LOADENS4_14ComposedLayoutINS4_7SwizzleILi3ELi4ELi3EEENS4_18smem_ptr_flag_bitsILi32EEENSR_INS5_IJNSA_ILi8EEENSA_ILi32EEEEEENS5_IJS15_SB_EEEEEEEvNS4_8identityESY_S19_vS1A_EENS_8epilogue10collective18CollectiveEpilogueINS1C_23Sm100TmaWarpSpecializedILi4ELi2ELi16ELb1ELb0EEEJSG_NS5_IJNSR_ISE_SB_EENSR_IS15_SB_EEEEESH_SI_SH_SI_NS1C_6fusion15FusionCallbacksIS1G_NS1K_17LinearCombinationISH_fSH_fLNS_15FloatRoundStyleE2EEESG_S1J_JEEENS4_5SM1004TMEM4LOAD26SM100_TMEM_LOAD_16dp128b8xESY_S19_NS4_17SM75_U32x4_LDSM_NENS4_14SM90_TMA_STOREES19_NS4_17SM90_U32x4_STSM_NENS4_39AutoVectorizingCopyWithAssumedAlignmentILi128EEEEEEvvEEEEvNT_6ParamsE,@"STO_CUDA_ENTRY STV_DEFAULT"
_ZN7cutlass13device_kernelINS_4gemm6kernel13GemmUniversalIN4cute5tupleIJiiiiEEENS1_10collective13CollectiveMmaINS1_35MainloopSm100TmaUmmaWarpSpecializedILi4ELi2ELi4ENS5_IJNS4_1CILi1EEESB_SB_EEEEENS5_IJNSA_ILi64EEENSA_ILi128EEESE_EEENS_10tfloat32_tENS5_IJlSB_lEEESH_SI_NS4_8TiledMMAINS4_8MMA_AtomIJNS4_17SM100_MMA_TF32_SSISH_SH_fLi64ELi128ELNS4_4UMMA5MajorE0ELSN_0ELNSM_7ScaleInE0ELSO_0EEEEEENS4_6LayoutISC_NS5_IJNSA_ILi0EEESS_SS_EEEEENS5_IJNS4_10UnderscoreESV_SV_EEEEENS4_13SM90_TMA_LOADENS4_14ComposedLayoutINS4_7SwizzleILi3ELi4ELi3EEENS4_18smem_ptr_flag_bitsILi32EEENSR_INS5_IJNSA_ILi8EEENSA_ILi32EEEEEENS5_IJS15_SB_EEEEEEEvNS4_8identityESY_S19_vS1A_EENS_8epilogue10collective18CollectiveEpilogueINS1C_23Sm100TmaWarpSpecializedILi4ELi2ELi16ELb1ELb0EEEJSG_NS5_IJNSR_ISE_SB_EENSR_IS15_SB_EEEEESH_SI_SH_SI_NS1C_6fusion15FusionCallbacksIS1G_NS1K_17LinearCombinationISH_fSH_fLNS_15FloatRoundStyleE2EEESG_S1J_JEEENS4_5SM1004TMEM4LOAD26SM100_TMEM_LOAD_16dp128b8xESY_S19_NS4_17SM75_U32x4_LDSM_NENS4_14SM90_TMA_STOREES19_NS4_17SM90_U32x4_STSM_NENS4_39AutoVectorizingCopyWithAssumedAlignmentILi128EEEEEEvvEEEEvNT_6ParamsE:
[----:B------:R-:W1:Y:S01]  /*0000*/  LDC R1, c[0x0][0x37c] ;  /* 0x0000df00ff017b82 */ /* 0x000e620000000800 */
[----:B------:R-:W2:Y:S01]  /*0010*/  S2R R77, SR_TID.X ;  /* 0x00000000004d7919 */ /* 0x000ea20000002100 */
[----:B------:R-:W3:Y:S01]  /*0020*/  LDCU.64 UR4, c[0x0][0x890] ;  /* 0x00011200ff0477ac */ /* 0x000ee20008000a00 */
[----:B------:R-:W-:Y:S02]  /*0030*/  PRMT R64, RZ, 0x7610, R64 ;  /* 0x00007610ff407816 */ /* 0x000fe40000000040 */
[----:B------:R-:W-:Y:S01]  /*0040*/  ELECT P5, URZ, PT ;  /* 0x0000000000ff782f */ /* 0x000fe200038a0000 */
[----:B------:R-:W4:Y:S01]  /*0050*/  LDCU.64 UR46, c[0x0][0x358] ;  /* 0x00006b00ff2e77ac */ /* 0x000f220008000a00 */
[----:B---3--:R-:W-:-:S04]  /*0060*/  UISETP.NE.U32.AND UP0, UPT, UR4, URZ, UPT ;  /* 0x000000ff0400728c */ /* 0x008fc8000bf05070 */
[----:B------:R-:W-:Y:S01]  /*0070*/  UISETP.NE.AND.EX UP0, UPT, UR5, URZ, UPT, UP0 ;  /* 0x000000ff0500728c */ /* 0x000fe2000bf05300 */
[----:B--2---:R-:W-:-:S05]  /*0080*/  SHF.R.U32.HI R69, RZ, 0x5, R77 ;  /* 0x00000005ff457819 */ /* 0x004fca000001164d */
[----:B------:R-:W2:Y:S02]  /*0090*/  SHFL.IDX PT, R0, R69, RZ, 0x1f ;  /* 0x00001fff45007589 */ /* 0x000ea400000e0000 */
[----:B--2---:R-:W-:Y:S01]  /*00a0*/  R2UR UR8, R0 ;  /* 0x00000000000872ca */ /* 0x004fe200000e0000 */
[----:B-1--4-:R-:W-:-:S14]  /*00b0*/  BRA.U UP0, `(.L_x_0) ;  /* 0x00000001002c7547 */ /* 0x012fdc000b800000 */
[----:B------:R-:W1:Y:S02]  /*00c0*/  LDCU.64 UR6, c[0x0][0x888] ;  /* 0x00011100ff0677ac */ /* 0x000e640008000a00 */
[----:B-1----:R-:W-:-:S04]  /*00d0*/  UISETP.NE.U32.AND UP0, UPT, UR6, URZ, UPT ;  /* 0x000000ff0600728c */ /* 0x002fc8000bf05070 */
[----:B------:R-:W-:-:S09]  /*00e0*/  UISETP.NE.AND.EX UP0, UPT, UR7, URZ, UPT, UP0 ;  /* 0x000000ff0700728c */ /* 0x000fd2000bf05300 */
[----:B------:R-:W-:Y:S05]  /*00f0*/  BRA.U !UP0, `(.L_x_1) ;  /* 0x0000000108107547 */ /* 0x000fea000b800000 */
[----:B------:R-:W1:Y:S02]  /*0100*/  LDC.64 R2, c[0x0][0x888] ;  /* 0x00022200ff027b82 */ /* 0x000e640000000a00 */
[----:B-1----:R1:W5:Y:S01]  /*0110*/  LDG.E R35, desc[UR46][R2.64] ;  /* 0x0000002e02237981 */ /* 0x002362000c1e1900 */
[----:B------:R-:W-:Y:S01]  /*0120*/  HFMA2 R64, -RZ, RZ, 0, 5.9604644775390625e-08 ;  /* 0x00000001ff407431 */ /* 0x000fe200000001ff */
[----:B------:R-:W-:Y:S05]  /*0130*/  BRA `(.L_x_0) ;  /* 0x00000000000c7947 */ /* 0x000fea0003800000 */
.L_x_1:
[----:B------:R-:W1:Y:S01]  /*0140*/  LDCU UR6, c[0x0][0x880] ;  /* 0x00011000ff0677ac */ /* 0x000e620008000800 */
[----:B------:R-:W-:Y:S01]  /*0150*/  HFMA2 R64, -RZ, RZ, 0, 5.9604644775390625e-08 ;  /* 0x00000001ff407431 */ /* 0x000fe200000001ff */
[----:B-1----:R-:W-:-:S07]  /*0160*/  MOV R35, UR6 ;  /* 0x0000000600237c02 */ /* 0x002fce0008000f00 */
.L_x_0:
[----:B------:R-:W2:Y:S02]  /*0170*/  LDCU.64 UR6, c[0x0][0x8b0] ;  /* 0x00011600ff0677ac */ /* 0x000ea40008000a00 */
[----:B--2---:R-:W-:-:S04]  /*0180*/  UISETP.NE.U32.AND UP0, UPT, UR6, URZ, UPT ;  /* 0x000000ff0600728c */ /* 0x004fc8000bf05070 */
[----:B------:R-:W-:-:S09]  /*0190*/  UISETP.NE.AND.EX UP0, UPT, UR7, URZ, UPT, UP0 ;  /* 0x000000ff0700728c */ /* 0x000fd2000bf05300 */
[----:B------:R-:W-:Y:S05]  /*01a0*/  BRA.U UP0, `(.L_x_2) ;  /* 0x0000000100247547 */ /* 0x000fea000b800000 */
[----:B------:R-:W2:Y:S02]  /*01b0*/  LDCU.64 UR6, c[0x0][0x8a8] ;  /* 0x00011500ff0677ac */ /* 0x000ea40008000a00 */
[----:B--2---:R-:W-:-:S04]  /*01c0*/  UISETP.NE.U32.AND UP0, UPT, UR6, URZ, UPT ;  /* 0x000000ff0600728c */ /* 0x004fc8000bf05070 */
[----:B------:R-:W-:-:S09]  /*01d0*/  UISETP.NE.AND.EX UP0, UPT, UR7, URZ, UPT, UP0 ;  /* 0x000000ff0700728c */ /* 0x000fd2000bf05300 */
[----:B------:R-:W-:Y:S05]  /*01e0*/  BRA.U !UP0, `(.L_x_3) ;  /* 0x00000001080c7547 */ /* 0x000fea000b800000 */
[----:B-1----:R-:W1:Y:S02]  /*01f0*/  LDC.64 R2, c[0x0][0x8a8] ;  /* 0x00022a00ff027b82 */ /* 0x002e640000000a00 */
[----:B-1----:R2:W5:Y:S01]  /*0200*/  LDG.E R33, desc[UR46][R2.64] ;  /* 0x0000002e02217981 */ /* 0x002562000c1e1900 */
[----:B------:R-:W-:Y:S05]  /*0210*/  BRA `(.L_x_2) ;  /* 0x0000000000087947 */ /* 0x000fea0003800000 */
.L_x_3:
[----:B------:R-:W2:Y:S02]  /*0220*/  LDCU UR6, c[0x0][0x8a0] ;  /* 0x00011400ff0677ac */ /* 0x000ea40008000800 */
[----:B--2---:R-:W-:Y:S02]  /*0230*/  MOV R33, UR6 ;  /* 0x0000000600217c02 */ /* 0x004fe40008000f00 */
.L_x_2:
[----:B------:R-:W-:Y:S01]  /*0240*/  IMAD.U32 R0, RZ, RZ, UR8 ;  /* 0x00000008ff007e24 */ /* 0x000fe2000f8e00ff */
[----:B------:R-:W-:Y:S04]  /*0250*/  BSSY.RECONVERGENT B0, `(.L_x_4) ;  /* 0x000000c000007945 */ /* 0x000fe80003800200 */
[C---:B------:R-:W-:Y:S02]  /*0260*/  ISETP.NE.OR P1, PT, R0.reuse, 0x1, !P5 ;  /* 0x000000010000780c */ /* 0x040fe40006f25670 */
[----:B------:R-:W-:-:S11]  /*0270*/  ISETP.NE.OR P0, PT, R0, 0x3, !P5 ;  /* 0x000000030000780c */ /* 0x000fd60006f05670 */
[----:B------:R-:W-:Y:S05]  /*0280*/  @P1 BRA `(.L_x_5) ;  /* 0x0000000000201947 */ /* 0x000fea0003800000 */
[----:B------:R-:W3:Y:S02]  /*0290*/  LDCU.64 UR6, c[0x0][0x348] ;  /* 0x00006900ff0677ac */ /* 0x000ee40008000a00 */
[----:B---3--:R-:W-:Y:S02]  /*02a0*/  UIADD3 UR10, UP1, UPT, UR6, 0x80, URZ ;  /* 0x00000080060a7890 */ /* 0x008fe4000ff3e0ff */
[----:B------:R-:W-:Y:S02]  /*02b0*/  UIADD3 UR6, UP0, UPT, UR6, 0x180, URZ ;  /* 0x0000018006067890 */ /* 0x000fe4000ff1e0ff */
[----:B------:R-:W-:Y:S02]  /*02c0*/  UIADD3.X UR11, UPT, UPT, URZ, UR7, URZ, UP1, !UPT ;  /* 0x00000007ff0b7290 */ /* 0x000fe40008ffe4ff */
[----:B------:R-:W-:-:S07]  /*02d0*/  UIADD3.X UR7, UPT, UPT, URZ, UR7, URZ, UP0, !UPT ;  /* 0x00000007ff077290 */ /* 0x000fce00087fe4ff */
[----:B------:R3:W-:Y:S02]  /*02e0*/  UTMACCTL.PF [UR10] ;  /* 0x000000000a0079b9 */ /* 0x0007e40008040000 */
[----:B------:R3:W-:Y:S02]  /*02f0*/  UTMACCTL.PF [UR6] ;  /* 0x00000000060079b9 */ /* 0x0007e40008040000 */
[----:B---3--:R-:W-:Y:S01]  /*0300*/  NOP ;  /* 0x0000000000007918 */ /* 0x008fe20000000000 */
.L_x_5:
[----:B------:R-:W-:Y:S05]  /*0310*/  BSYNC.RECONVERGENT B0 ;  /* 0x0000000000007941 */ /* 0x000fea0003800200 */
.L_x_4:
[----:B------:R-:W-:Y:S04]  /*0320*/  BSSY.RECONVERGENT B0, `(.L_x_6) ;  /* 0x000000a000007945 */ /* 0x000fe80003800200 */
        /* <DEDUP_REMOVED lines=9> */
.L_x_7:
[----:B------:R-:W-:Y:S05]  /*03c0*/  BSYNC.RECONVERGENT B0 ;  /* 0x0000000000007941 */ /* 0x000fea0003800200 */
.L_x_6:
[----:B------:R-:W3:Y:S01]  /*03d0*/  LDCU.64 UR6, c[0x0][0x888] ;  /* 0x00011100ff0677ac */ /* 0x000ee20008000a00 */
[----:B------:R-:W-:Y:S02]  /*03e0*/  UISETP.EQ.U32.AND UP1, UPT, UR4, URZ, UPT ;  /* 0x000000ff0400728c */ /* 0x000fe4000bf22070 */
[----:B------:R-:W-:Y:S02]  /*03f0*/  UPLOP3.LUT UP2, UPT, UPT, UPT, UPT, 0x80, 0x8 ;  /* 0x000000000008789c */ /* 0x000fe40003f4f070 */
[----:B---3--:R-:W-:-:S04]  /*0400*/  UISETP.NE.U32.AND UP0, UPT, UR6, URZ, UPT ;  /* 0x000000ff0600728c */ /* 0x008fc8000bf05070 */
[----:B------:R-:W-:-:S04]  /*0410*/  UISETP.NE.AND.EX UP0, UPT, UR7, URZ, UPT, UP0 ;  /* 0x000000ff0700728c */ /* 0x000fc8000bf05300 */
[----:B------:R-:W-:-:S04]  /*0420*/  UISETP.EQ.OR.EX UP3, UPT, UR5, URZ, !UP0, UP1 ;  /* 0x000000ff0500728c */ /* 0x000fc8000c762710 */
[----:B------:R-:W-:-:S05]  /*0430*/  UP2UR UR50, UPR, URZ, 0x8 ;  /* 0x00000008ff327883 */ /* 0x000fca0008000000 */
[----:B------:R-:W-:Y:S07]  /*0440*/  BRA.U !UP3, `(.L_x_8) ;  /* 0x000000010b207547 */ /* 0x000fee000b800000 */
[----:B------:R-:W-:Y:S01]  /*0450*/  UISETP.NE.U32.AND UP2, UPT, UR4, URZ, UPT ;  /* 0x000000ff0400728c */ /* 0x000fe2000bf45070 */
[----:B-----5:R-:W-:Y:S01]  /*0460*/  FSETP.NEU.AND P0, PT, R35, RZ, PT ;  /* 0x000000ff2300720b */ /* 0x020fe20003f0d000 */
[----:B------:R-:W-:Y:S02]  /*0470*/  USEL UR4, URZ, 0xffffffff, UP0 ;  /* 0xffffffffff047887 */ /* 0x000fe40008000000 */
[----:B------:R-:W-:-:S10]  /*0480*/  UISETP.NE.AND.EX UP2, UPT, UR5, URZ, UPT, UP2 ;  /* 0x000000ff0500728c */ /* 0x000fd4000bf45320 */
[----:B------:R-:W-:Y:S01]  /*0490*/  VOTEU.ANY UP1, P0 ;  /* 0x0000000000ff7886 */ /* 0x000fe20000020100 */
[----:B------:R-:W-:-:S04]  /*04a0*/  @!UP2 USEL UR4, URZ, 0xffffffff, UP1 ;  /* 0xffffffffff04a887 */ /* 0x000fc80008800000 */
[----:B------:R-:W-:-:S04]  /*04b0*/  ULOP3.LUT UR4, UR4, 0x1, URZ, 0xc0, !UPT ;  /* 0x0000000104047892 */ /* 0x000fc8000f8ec0ff */
[----:B------:R-:W-:-:S11]  /*04c0*/  UISETP.NE.U32.AND UP2, UPT, UR4, 0x1, UPT ;  /* 0x000000010400788c */ /* 0x000fd6000bf45070 */
.L_x_8:
[----:B-12---:R-:W1:Y:S01]  /*04d0*/  SHFL.IDX PT, R2, R69, RZ, 0x1f ;  /* 0x00001fff45027589 */ /* 0x006e6200000e0000 */
[----:B------:R-:W-:-:S04]  /*04e0*/  UISETP.NE.AND UP1, UPT, UR8, 0x2, UPT ;  /* 0x000000020800788c */ /* 0x000fc8000bf25270 */
[----:B------:R-:W-:Y:S01]  /*04f0*/  USEL UR6, URZ, 0x1, UP1 ;  /* 0x00000001ff067887 */ /* 0x000fe20008800000 */
[----:B-1----:R-:W-:-:S13]  /*0500*/  ISETP.NE.AND P0, PT, R2, RZ, PT ;  /* 0x000000ff0200720c */ /* 0x002fda0003f05270 */
[----:B------:R-:W-:Y:S05]  /*0510*/  @P0 BRA `(.L_x_9) ;  /* 0x0000000000480947 */ /* 0x000fea0003800000 */
[----:B------:R-:W1:Y:S01]  /*0520*/  S2UR UR5, SR_CgaCtaId ;  /* 0x00000000000579c3 */ /* 0x000e620000008800 */
[----:B------:R-:W-:Y:S01]  /*0530*/  UMOV UR7, 0x400 ;  /* 0x0000040000077882 */ /* 0x000fe20000000000 */
[----:B------:R-:W-:Y:S01]  /*0540*/  UMOV UR4, 0x1 ;  /* 0x0000000100047882 */ /* 0x000fe20000000000 */
[----:B------:R-:W-:Y:S01]  /*0550*/  ELECT P0, URZ, PT ;  /* 0x0000000000ff782f */ /* 0x000fe20003800000 */
[----:B------:R-:W-:-:S04]  /*0560*/  UIADD3 UR10, UPT, UPT, -UR4, 0x100000, URZ ;  /* 0x00100000040a7890 */ /* 0x000fc8000fffe1ff */
[----:B------:R-:W-:Y:S02]  /*0570*/  USHF.L.U32 UR11, UR10, 0xb, URZ ;  /* 0x0000000b0a0b7899 */ /* 0x000fe400080006ff */
[----:B------:R-:W-:Y:S02]  /*0580*/  USHF.L.U32 UR10, UR10, 0x1, URZ ;  /* 0x000000010a0a7899 */ /* 0x000fe400080006ff */
[----:B-1----:R-:W-:Y:S01]  /*0590*/  ULEA UR5, UR5, UR7, 0x18 ;  /* 0x0000000705057291 */ /* 0x002fe2000f8ec0ff */
[----:B------:R-:W1:Y:S11]  /*05a0*/  FENCE.VIEW.ASYNC.S ;  /* 0x00000000000073c6 */ /* 0x000e760000000000 */
[----:B-1----:R1:W2:Y:S01]  /*05b0*/  SYNCS.EXCH.64 URZ, [UR5], UR10 ;  /* 0x0000000a05ff75b2 */ /* 0x0022a20008000100 */
[----:B------:R1:W3:Y:S01]  /*05c0*/  SYNCS.EXCH.64 URZ, [UR5+0x20], UR10 ;  /* 0x0000200a05ff75b2 */ /* 0x0002e20008000100 */
[----:B------:R1:W4:Y:S01]  /*05d0*/  SYNCS.EXCH.64 URZ, [UR5+0x8], UR10 ;  /* 0x0000080a05ff75b2 */ /* 0x0003220008000100 */
[----:B------:R1:W1:Y:S01]  /*05e0*/  SYNCS.EXCH.64 URZ, [UR5+0x28], UR10 ;  /* 0x0000280a05ff75b2 */ /* 0x0002620008000100 */
[----:B------:R1:W1:Y:S01]  /*05f0*/  SYNCS.EXCH.64 URZ, [UR5+0x10], UR10 ;  /* 0x0000100a05ff75b2 */ /* 0x0002620008000100 */
[----:B------:R1:W1:Y:S01]  /*0600*/  SYNCS.EXCH.64 URZ, [UR5+0x30], UR10 ;  /* 0x0000300a05ff75b2 */ /* 0x0002620008000100 */
[----:B------:R1:W1:Y:S01]  /*0610*/  SYNCS.EXCH.64 URZ, [UR5+0x18], UR10 ;  /* 0x0000180a05ff75b2 */ /* 0x0002620008000100 */
[----:B------:R1:W1:Y:S01]  /*0620*/  SYNCS.EXCH.64 URZ, [UR5+0x38], UR10 ;  /* 0x0000380a05ff75b2 */ /* 0x0002620008000100 */
[----:B------:R-:W-:Y:S01]  /*0630*/  NOP ;  /* 0x0000000000007918 */ /* 0x000fe20000000000 */
.L_x_9:
[----:B------:R-:W2:Y:S01]  /*0640*/  SHFL.IDX PT, R2, R69, RZ, 0x1f ;  /* 0x00001fff45027589 */ /* 0x000ea200000e0000 */
[----:B------:R-:W-:Y:S01]  /*0650*/  NOP ;  /* 0x0000000000007918 */ /* 0x000fe20000000000 */
[----:B--2---:R-:W-:-:S13]  /*0660*/  ISETP.NE.AND P0, PT, R2, 0x1, PT ;  /* 0x000000010200780c */ /* 0x004fda0003f05270 */
[----:B------:R-:W-:Y:S05]  /*0670*/  @P0 BRA `(.L_x_10) ;  /* 0x0000000000580947 */ /* 0x000fea0003800000 */
[----:B------:R-:W2:Y:S01]  /*0680*/  S2UR UR7, SR_CgaCtaId ;  /* 0x00000000000779c3 */ /* 0x000ea20000008800 */
[----:B------:R-:W-:Y:S01]  /*0690*/  UMOV UR9, 0x400 ;  /* 0x0000040000097882 */ /* 0x000fe20000000000 */
[----:B-1----:R-:W-:Y:S01]  /*06a0*/  UMOV UR5, 0x20 ;  /* 0x0000002000057882 */ /* 0x002fe20000000000 */
[----:B------:R-:W-:Y:S01]  /*06b0*/  UMOV UR4, 0x80 ;  /* 0x0000008000047882 */ /* 0x000fe20000000000 */
[----:B------:R-:W-:-:S04]  /*06c0*/  UIADD3 UR10, UPT, UPT, -UR5, 0x100000, URZ ;  /* 0x00100000050a7890 */ /* 0x000fc8000fffe1ff */
[----:B------:R-:W-:Y:S02]  /*06d0*/  USHF.L.U32 UR11, UR10, 0xb, URZ ;  /* 0x0000000b0a0b7899 */ /* 0x000fe400080006ff */
[----:B------:R-:W-:Y:S02]  /*06e0*/  USHF.L.U32 UR10, UR10, 0x1, URZ ;  /* 0x000000010a0a7899 */ /* 0x000fe400080006ff */
[----:B------:R-:W-:-:S04]  /*06f0*/  UIADD3 UR4, UPT, UPT, -UR4, 0x100000, URZ ;  /* 0x0010000004047890 */ /* 0x000fc8000fffe1ff */
[----:B------:R-:W-:Y:S02]  /*0700*/  USHF.L.U32 UR5, UR4, 0xb, URZ ;  /* 0x0000000b04057899 */ /* 0x000fe400080006ff */
[----:B------:R-:W-:Y:S01]  /*0710*/  USHF.L.U32 UR4, UR4, 0x1, URZ ;  /* 0x0000000104047899 */ /* 0x000fe200080006ff */
[----:B------:R-:W-:Y:S01]  /*0720*/  ELECT P0, URZ, PT ;  /* 0x0000000000ff782f */ /* 0x000fe20003800000 */
[----:B--2---:R-:W-:Y:S01]  /*0730*/  ULEA UR7, UR7, UR9, 0x18 ;  /* 0x0000000907077291 */ /* 0x004fe2000f8ec0ff */
[----:B------:R-:W1:Y:S11]  /*0740*/  FENCE.VIEW.ASYNC.S ;  /* 0x00000000000073c6 */ /* 0x000e760000000000 */
[----:B-1----:R2:W1:Y:S01]  /*0750*/  SYNCS.EXCH.64 URZ, [UR7+0x40], UR10 ;  /* 0x0000400a07ff75b2 */ /* 0x0024620008000100 */
[----:B------:R2:W1:Y:S01]  /*0760*/  SYNCS.EXCH.64 URZ, [UR7+0x60], UR4 ;  /* 0x0000600407ff75b2 */ /* 0x0004620008000100 */
[----:B------:R2:W1:Y:S01]  /*0770*/  SYNCS.EXCH.64 URZ, [UR7+0x48], UR10 ;  /* 0x0000480a07ff75b2 */ /* 0x0004620008000100 */
[----:B------:R2:W1:Y:S01]  /*0780*/  SYNCS.EXCH.64 URZ, [UR7+0x68], UR4 ;  /* 0x0000680407ff75b2 */ /* 0x0004620008000100 */
[----:B------:R2:W1:Y:S01]  /*0790*/  SYNCS.EXCH.64 URZ, [UR7+0x50], UR10 ;  /* 0x0000500a07ff75b2 */ /* 0x0004620008000100 */
[----:B------:R2:W1:Y:S01]  /*07a0*/  SYNCS.EXCH.64 URZ, [UR7+0x70], UR4 ;  /* 0x0000700407ff75b2 */ /* 0x0004620008000100 */
[----:B------:R2:W1:Y:S01]  /*07b0*/  SYNCS.EXCH.64 URZ, [UR7+0x58], UR10 ;  /* 0x0000580a07ff75b2 */ /* 0x0004620008000100 */
[----:B------:R2:W1:Y:S02]  /*07c0*/  SYNCS.EXCH.64 URZ, [UR7+0x78], UR4 ;  /* 0x0000780407ff75b2 */ /* 0x0004640008000100 */
[----:B--2---:R-:W-:Y:S01]  /*07d0*/  NOP ;  /* 0x0000000000007918 */ /* 0x004fe20000000000 */
.L_x_10:
[----:B------:R-:W2:Y:S01]  /*07e0*/  SHFL.IDX PT, R2, R69, RZ, 0x1f ;  /* 0x00001fff45027589 */ /* 0x000ea200000e0000 */
[----:B------:R-:W-:Y:S01]  /*07f0*/  NOP ;  /* 0x0000000000007918 */ /* 0x000fe20000000000 */
[----:B--2---:R-:W-:-:S13]  /*0800*/  ISETP.NE.AND P0, PT, R2, 0x3, PT ;  /* 0x000000030200780c */ /* 0x004fda0003f05270 */
[----:B------:R-:W-:Y:S05]  /*0810*/  @P0 BRA `(.L_x_11) ;  /* 0x0000000000300947 */ /* 0x000fea0003800000 */
[----:B-1----:R-:W1:Y:S01]  /*0820*/  S2UR UR5, SR_CgaCtaId ;  /* 0x00000000000579c3 */ /* 0x002e620000008800 */
        /* <DEDUP_REMOVED lines=8> */
[----:B-1----:R2:W1:Y:S01]  /*08b0*/  SYNCS.EXCH.64 URZ, [UR5+0x80], UR10 ;  /* 0x0000800a05ff75b2 */ /* 0x0024620008000100 */
[----:B------:R2:W1:Y:S02]  /*08c0*/  SYNCS.EXCH.64 URZ, [UR5+0x88], UR10 ;  /* 0x0000880a05ff75b2 */ /* 0x0004640008000100 */
[----:B--2---:R-:W-:Y:S01]  /*08d0*/  NOP ;  /* 0x0000000000007918 */ /* 0x004fe20000000000 */
.L_x_11:
[----:B------:R-:W2:Y:S01]  /*08e0*/  SHFL.IDX PT, R2, R69, RZ, 0x1f ;  /* 0x00001fff45027589 */ /* 0x000ea200000e0000 */
[----:B------:R-:W-:Y:S01]  /*08f0*/  NOP ;  /* 0x0000000000007918 */ /* 0x000fe20000000000 */
[----:B--2---:R-:W-:-:S13]  /*0900*/  ISETP.NE.AND P0, PT, R2, 0x4, PT ;  /* 0x000000040200780c */ /* 0x004fda0003f05270 */
[----:B------:R-:W-:Y:S05]  /*0910*/  @P0 BRA `(.L_x_12) ;  /* 0x00000000004c0947 */ /* 0x000fea0003800000 */
[----:B-1----:R-:W1:Y:S01]  /*0920*/  S2UR UR5, SR_CgaCtaId ;  /* 0x00000000000579c3 */ /* 0x002e620000008800 */
[----:B------:R-:W-:Y:S01]  /*0930*/  UMOV UR9, 0x100 ;  /* 0x0000010000097882 */ /* 0x000fe20000000000 */
[----:B------:R-:W-:Y:S01]  /*0940*/  UMOV UR7, 0x400 ;  /* 0x0000040000077882 */ /* 0x000fe20000000000 */
[----:B------:R-:W-:Y:S01]  /*0950*/  USEL UR9, UR9, 0xe0, UP2 ;  /* 0x000000e009097887 */ /* 0x000fe20009000000 */
[----:B------:R-:W-:Y:S01]  /*0960*/  UMOV UR4, 0x1 ;  /* 0x0000000100047882 */ /* 0x000fe20000000000 */
[----:B------:R-:W-:Y:S01]  /*0970*/  ELECT P0, URZ, PT ;  /* 0x0000000000ff782f */ /* 0x000fe20003800000 */
[----:B------:R-:W-:-:S04]  /*0980*/  UIADD3 UR10, UPT, UPT, -UR4, 0x100000, URZ ;  /* 0x00100000040a7890 */ /* 0x000fc8000fffe1ff */
[----:B------:R-:W-:Y:S02]  /*0990*/  USHF.L.U32 UR11, UR10, 0xb, URZ ;  /* 0x0000000b0a0b7899 */ /* 0x000fe400080006ff */
[----:B------:R-:W-:Y:S02]  /*09a0*/  USHF.L.U32 UR10, UR10, 0x1, URZ ;  /* 0x000000010a0a7899 */ /* 0x000fe400080006ff */
[----:B------:R-:W-:-:S04]  /*09b0*/  UIADD3 UR12, UPT, UPT, -UR9, 0x100000, URZ ;  /* 0x00100000090c7890 */ /* 0x000fc8000fffe1ff */
[----:B------:R-:W-:Y:S02]  /*09c0*/  USHF.L.U32 UR13, UR12, 0xb, URZ ;  /* 0x0000000b0c0d7899 */ /* 0x000fe400080006ff */
[----:B------:R-:W-:Y:S02]  /*09d0*/  USHF.L.U32 UR12, UR12, 0x1, URZ ;  /* 0x000000010c0c7899 */ /* 0x000fe400080006ff */
[----:B-1----:R-:W-:Y:S01]  /*09e0*/  ULEA UR5, UR5, UR7, 0x18 ;  /* 0x0000000705057291 */ /* 0x002fe2000f8ec0ff */
[----:B------:R-:W1:Y:S11]  /*09f0*/  FENCE.VIEW.ASYNC.S ;  /* 0x00000000000073c6 */ /* 0x000e760000000000 */
[----:B-1----:R2:W1:Y:S01]  /*0a00*/  SYNCS.EXCH.64 URZ, [UR5+0x90], UR10 ;  /* 0x0000900a05ff75b2 */ /* 0x0024620008000100 */
[----:B------:R2:W1:Y:S01]  /*0a10*/  SYNCS.EXCH.64 URZ, [UR5+0xa0], UR12 ;  /* 0x0000a00c05ff75b2 */ /* 0x0004620008000100 */
[----:B------:R2:W1:Y:S01]  /*0a20*/  SYNCS.EXCH.64 URZ, [UR5+0x98], UR10 ;  /* 0x0000980a05ff75b2 */ /* 0x0004620008000100 */
[----:B------:R2:W1:Y:S02]  /*0a30*/  SYNCS.EXCH.64 URZ, [UR5+0xa8], UR12 ;  /* 0x0000a80c05ff75b2 */ /* 0x0004640008000100 */
[----:B--2---:R-:W-:Y:S01]  /*0a40*/  NOP ;  /* 0x0000000000007918 */ /* 0x004fe20000000000 */
.L_x_12:
        /* <DEDUP_REMOVED lines=26> */
.L_x_13:
        /* <DEDUP_REMOVED lines=18> */
.L_x_14:
[----:B-1----:R-:W1:Y:S01]  /*0d10*/  S2UR UR5, SR_CTAID.X ;  /* 0x00000000000579c3 */ /* 0x002e620000002500 */
[----:B------:R-:W-:-:S05]  /*0d20*/  CS2R.32 R63, SR_CgaSize ;  /* 0x00000000003f7805 */ /* 0x000fca0000008a00 */
[----:B------:R-:W-:-:S05]  /*0d30*/  IMAD R63, R63, -0xa0, RZ ;  /* 0xffffff603f3f7824 */ /* 0x000fca00078e02ff */
[----:B------:R-:W-:-:S14]  /*0d40*/  R2UR UR9, R63 ;  /* 0x000000003f0972ca */ /* 0x000fdc00000e0000 */
[----:B------:R-:W2:Y:S01]  /*0d50*/  LDCU UR9, c[0x0][UR9+0x2b0] ;  /* 0x00005600090977ac */ /* 0x000ea20008000800 */
[----:B------:R-:W-:Y:S01]  /*0d60*/  NOP ;  /* 0x0000000000007918 */ /* 0x000fe20000000000 */
[----:B------:R-:W-:-:S05]  /*0d70*/  CS2R.32 R63, SR_CgaSize ;  /* 0x00000000003f7805 */ /* 0x000fca0000008a00 */
[----:B------:R-:W-:-:S05]  /*0d80*/  IMAD R63, R63, -0xa0, RZ ;  /* 0xffffff603f3f7824 */ /* 0x000fca00078e02ff */
[----:B------:R-:W-:-:S14]  /*0d90*/  R2UR UR7, R63 ;  /* 0x000000003f0772ca */ /* 0x000fdc00000e0000 */
[----:B------:R-:W3:Y:S01]  /*0da0*/  LDCU UR7, c[0x0][UR7+0x2b4] ;  /* 0x00005680070777ac */ /* 0x000ee20008000800 */
[----:B------:R-:W4:Y:S08]  /*0db0*/  S2UR UR4, SR_CTAID.Y ;  /* 0x00000000000479c3 */ /* 0x000f300000002600 */
[----:B------:R-:W3:Y:S01]  /*0dc0*/  LDC R10, c[0x0][0xb24] ;  /* 0x0002c900ff0a7b82 */ /* 0x000ee20000000800 */
[----:B-1----:R-:W-:-:S02]  /*0dd0*/  I2FP.F32.U32 R63, UR5 ;  /* 0x00000005003f7c45 */ /* 0x002fc40008201000 */
[----:B------:R-:W-:-:S05]  /*0de0*/  CS2R.32 R3, SR_CgaSize ;  /* 0x0000000000037805 */ /* 0x000fca0000008a00 */
[----:B------:R-:W-:-:S06]  /*0df0*/  IMAD R3, R3, -0xa0, RZ ;  /* 0xffffff6003037824 */ /* 0x000fcc00078e02ff */
[----:B------:R-:W1:Y:S01]  /*0e00*/  LDC R3, c[0x0][R3+0x2a0] ;  /* 0x0000a80003037b82 */ /* 0x000e620000000800 */
[----:B------:R-:W-:Y:S01]  /*0e10*/  MOV R15, UR5 ;  /* 0x00000005000f7c02 */ /* 0x000fe20008000f00 */
[----:B--2---:R-:W-:Y:S01]  /*0e20*/  FMUL R63, R63, UR9 ;  /* 0x000000093f3f7c20 */ /* 0x004fe20008400000 */
[----:B----4-:R-:W-:Y:S02]  /*0e30*/  I2FP.F32.U32 R62, UR4 ;  /* 0x00000004003e7c45 */ /* 0x010fe40008201000 */
[----:B------:R-:W-:-:S05]  /*0e40*/  CS2R.32 R2, SR_CgaSize ;  /* 0x0000000000027805 */ /* 0x000fca0000008a00 */
[----:B------:R-:W-:-:S06]  /*0e50*/  IMAD R2, R2, -0xa0, RZ ;  /* 0xffffff6002027824 */ /* 0x000fcc00078e02ff */
[----:B------:R-:W2:Y:S01]  /*0e60*/  LDC R2, c[0x0][R2+0x2a4] ;  /* 0x0000a90002027b82 */ /* 0x000ea20000000800 */
[----:B------:R-:W-:Y:S01]  /*0e70*/  MOV R14, UR4 ;  /* 0x00000004000e7c02 */ /* 0x000fe20008000f00 */
[----:B------:R-:W4:Y:S01]  /*0e80*/  F2I.U32.TRUNC.NTZ R63, R63 ;  /* 0x0000003f003f7305 */ /* 0x000f22000020f000 */
[----:B---3--:R-:W-:-:S05]  /*0e90*/  FMUL R62, R62, UR7 ;  /* 0x000000073e3e7c20 */ /* 0x008fca0008400000 */
[----:B------:R-:W-:Y:S01]  /*0ea0*/  BAR.SYNC.DEFER_BLOCKING 0x0 ;  /* 0x0000000000007b1d */ /* 0x000fe20000010000 */
[----:B------:R-:W-:-:S05]  /*0eb0*/  ISETP.GE.AND P0, PT, R10, 0x1, PT ;  /* 0x000000010a00780c */ /* 0x000fca0003f06270 */
[----:B------:R-:W3:Y:S02]  /*0ec0*/  F2I.U32.TRUNC.NTZ R62, R62 ;  /* 0x0000003e003e7305 */ /* 0x000ee4000020f000 */
[----:B------:R-:W2:Y:S01]  /*0ed0*/  S2UR UR36, SR_CTAID.Z ;  /* 0x00000000002479c3 */ /* 0x000ea20000002700 */
[----:B----4-:R-:W-:-:S05]  /*0ee0*/  IADD3 R63, PT, PT, -R63, RZ, RZ ;  /* 0x000000ff3f3f7210 */ /* 0x010fca0007ffe1ff */
[----:B-1----:R-:W-:Y:S01]  /*0ef0*/  IMAD R63, R3, R63, UR5 ;  /* 0x00000005033f7e24 */ /* 0x002fe2000f8e023f */
[----:B---3--:R-:W-:-:S05]  /*0f00*/  IADD3 R62, PT, PT, -R62, RZ, RZ ;  /* 0x000000ff3e3e7210 */ /* 0x008fca0007ffe1ff */
[----:B--2---:R-:W-:Y:S01]  /*0f10*/  IMAD R62, R2, R62, UR4 ;  /* 0x00000004023e7e24 */ /* 0x004fe2000f8e023e */
[----:B------:R-:W-:Y:S06]  /*0f20*/  @!P0 BRA `(.L_x_15) ;  /* 0x0000000000b88947 */ /* 0x000fec0003800000 */
[----:B------:R-:W1:Y:S01]  /*0f30*/  LDC.64 R4, c[0x0][0xb18] ;  /* 0x0002c600ff047b82 */ /* 0x000e620000000a00 */
[----:B------:R-:W-:-:S07]  /*0f40*/  ISETP.NE.AND P0, PT, R10, 0x1, PT ;  /* 0x000000010a00780c */ /* 0x000fce0003f05270 */
[----:B------:R-:W2:Y:S08]  /*0f50*/  LDC R9, c[0x0][0xb0c] ;  /* 0x0002c300ff097b82 */ /* 0x000eb00000000800 */
[----:B------:R-:W3:Y:S08]  /*0f60*/  LDC R12, c[0x0][0x370] ;  /* 0x0000dc00ff0c7b82 */ /* 0x000ef00000000800 */
[----:B------:R-:W4:Y:S01]  /*0f70*/  LDC R11, c[0x0][0x374] ;  /* 0x0000dd00ff0b7b82 */ /* 0x000f220000000800 */
[----:B-1----:R-:W-:-:S07]  /*0f80*/  ISETP.NE.AND P1, PT, R4, 0x1, PT ;  /* 0x000000010400780c */ /* 0x002fce0003f25270 */
[----:B------:R-:W3:Y:S01]  /*0f90*/  LDC.64 R6, c[0x0][0xb10] ;  /* 0x0002c400ff067b82 */ /* 0x000ee20000000a00 */
[----:B--2---:R-:W-:-:S07]  /*0fa0*/  ISETP.NE.AND P2, PT, R9, 0x1, PT ;  /* 0x000000010900780c */ /* 0x004fce0003f45270 */
[----:B------:R-:W1:Y:S08]  /*0fb0*/  LDC R8, c[0x0][0xb20] ;  /* 0x0002c800ff087b82 */ /* 0x000e700000000800 */
[----:B------:R-:W2:Y:S01]  /*0fc0*/  LDC.64 R2, c[0x0][0xb28] ;  /* 0x0002ca00ff027b82 */ /* 0x000ea20000000a00 */
[----:B----4-:R-:W-:-:S04]  /*0fd0*/  IMAD.HI.U32 R13, R11, R5, RZ ;  /* 0x000000050b0d7227 */ /* 0x010fc800078e00ff */
[----:B------:R-:W-:-:S04]  /*0fe0*/  IMAD.HI.U32 R5, R14, R5, RZ ;  /* 0x000000050e057227 */ /* 0x000fc800078e00ff */
[----:B---3--:R-:W-:-:S05]  /*0ff0*/  IMAD.HI.U32 R16, R12, R6, RZ ;  /* 0x000000060c107227 */ /* 0x008fca00078e00ff */
[-C--:B------:R-:W-:Y:S01]  /*1000*/  @P2 SHF.R.U32.HI R12, RZ, R7.reuse, R16 ;  /* 0x00000007ff0c2219 */ /* 0x080fe20000011610 */
[----:B------:R-:W-:Y:S01]  /*1010*/  IMAD.HI.U32 R16, R15, R6, RZ ;  /* 0x000000060f107227 */ /* 0x000fe200078e00ff */
[-C--:B-1----:R-:W-:Y:S02]  /*1020*/  @P1 SHF.R.U32.HI R11, RZ, R8.reuse, R13 ;  /* 0x00000008ff0b1219 */ /* 0x082fe4000001160d */
[----:B------:R-:W-:Y:S02]  /*1030*/  SHF.R.U32.HI R5, RZ, R8, R5 ;  /* 0x00000008ff057219 */ /* 0x000fe40000011605 */
[----:B------:R-:W-:Y:S02]  /*1040*/  SHF.R.U32.HI R16, RZ, R7, R16 ;  /* 0x00000007ff107219 */ /* 0x000fe40000011610 */
[----:B------:R-:W-:Y:S01]  /*1050*/  SEL R5, R14, R5, !P1 ;  /* 0x000000050e057207 */ /* 0x000fe20004800000 */
[----:B--2---:R-:W-:Y:S01]  /*1060*/  IMAD.HI.U32 R13, R11, R2, RZ ;  /* 0x000000020b0d7227 */ /* 0x004fe200078e00ff */
[----:B------:R-:W-:-:S03]  /*1070*/  SEL R16, R15, R16, !P2 ;  /* 0x000000100f107207 */ /* 0x000fc60005000000 */
[----:B------:R-:W-:Y:S01]  /*1080*/  IMAD.HI.U32 R6, R12, R2, RZ ;  /* 0x000000020c067227 */ /* 0x000fe200078e00ff */
[----:B------:R-:W-:-:S04]  /*1090*/  @P0 SHF.R.U32.HI R11, RZ, R3, R13 ;  /* 0x00000003ff0b0219 */ /* 0x000fc8000001160d */
[----:B------:R-:W-:Y:S01]  /*10a0*/  @P0 SHF.R.U32.HI R12, RZ, R3, R6 ;  /* 0x00000003ff0c0219 */ /* 0x000fe20000011606 */
[----:B------:R-:W-:-:S04]  /*10b0*/  IMAD R11, R11, R10, RZ ;  /* 0x0000000a0b0b7224 */ /* 0x000fc800078e02ff */
[----:B------:R-:W-:Y:S01]  /*10c0*/  IMAD R6, R12, R10, RZ ;  /* 0x0000000a0c067224 */ /* 0x000fe200078e02ff */
[----:B------:R-:W-:-:S04]  /*10d0*/  ISETP.GE.AND P1, PT, R5, R11, PT ;  /* 0x0000000b0500720c */ /* 0x000fc80003f26270 */
[----:B------:R-:W-:Y:S01]  /*10e0*/  ISETP.GE.OR P1, PT, R16, R6, P1 ;  /* 0x000000061000720c */ /* 0x000fe20000f26670 */
[----:B------:R-:W-:-:S05]  /*10f0*/  IMAD.HI.U32 R6, R5, R2, RZ ;  /* 0x0000000205067227 */ /* 0x000fca00078e00ff */
[----:B------:R-:W-:-:S04]  /*1100*/  SHF.R.U32.HI R6, RZ, R3, R6 ;  /* 0x00000003ff067219 */ /* 0x000fc80000011606 */
[----:B------:R-:W-:-:S03]  /*1110*/  SEL R6, R5, R6, !P0 ;  /* 0x0000000605067207 */ /* 0x000fc60004000000 */
[----:B------:R-:W-:Y:S01]  /*1120*/  @!P1 IMAD.HI.U32 R7, R16, R2, RZ ;  /* 0x0000000210079227 */ /* 0x000fe200078e00ff */
[----:B------:R-:W-:-:S04]  /*1130*/  IADD3 R2, PT, PT, -R6, RZ, RZ ;  /* 0x000000ff06027210 */ /* 0x000fc80007ffe1ff */
[----:B------:R-:W-:Y:S01]  /*1140*/  @!P1 SHF.R.U32.HI R3, RZ, R3, R7 ;  /* 0x00000003ff039219 */ /* 0x000fe20000011607 */
[----:B------:R-:W-:Y:S01]  /*1150*/  IMAD R2, R10, R2, R5 ;  /* 0x000000020a027224 */ /* 0x000fe200078e0205 */
[----:B------:R-:W-:Y:S02]  /*1160*/  IADD3 R7, PT, PT, -R5, RZ, RZ ;  /* 0x000000ff05077210 */ /* 0x000fe40007ffe1ff */
[----:B------:R-:W-:-:S03]  /*1170*/  @!P1 SEL R3, R16, R3, !P0 ;  /* 0x0000000310039207 */ /* 0x000fc60004000000 */
[----:B------:R-:W-:Y:S02]  /*1180*/  IMAD R7, R4, R7, R14 ;  /* 0x0000000704077224 */ /* 0x000fe400078e020e */
[--C-:B------:R-:W-:Y:S02]  /*1190*/  @!P1 IMAD.IADD R6, R6, 0x1, -R3.reuse ;  /* 0x0000000106069824 */ /* 0x100fe400078e0a03 */
[----:B------:R-:W-:Y:S01]  /*11a0*/  @!P1 IMAD R3, R2, R12, R3 ;  /* 0x0000000c02039224 */ /* 0x000fe200078e0203 */
[----:B------:R-:W-:Y:S01]  /*11b0*/  IADD3 R2, PT, PT, -R16, RZ, RZ ;  /* 0x000000ff10027210 */ /* 0x000fe20007ffe1ff */
[----:B------:R-:W-:Y:S02]  /*11c0*/  @!P1 IMAD R5, R6, R10, R16 ;  /* 0x0000000a06059224 */ /* 0x000fe400078e0210 */
[----:B------:R-:W-:Y:S02]  /*11d0*/  @!P1 IMAD.MOV.U32 R16, RZ, RZ, R3 ;  /* 0x000000ffff109224 */ /* 0x000fe400078e0003 */
[----:B------:R-:W-:-:S02]  /*11e0*/  IMAD R2, R9, R2, R15 ;  /* 0x0000000209027224 */ /* 0x000fc400078e020f */
[----:B------:R-:W-:Y:S02]  /*11f0*/  IMAD R14, R5, R4, R7 ;  /* 0x00000004050e7224 */ /* 0x000fe400078e0207 */
[----:B------:R-:W-:Y:S02]  /*1200*/  IMAD R15, R16, R9, R2 ;  /* 0x00000009100f7224 */ /* 0x000fe400078e0202 */
.L_x_15:
[----:B------:R-:W1:Y:S01]  /*1210*/  LDCU UR4, c[0x0][0xb30] ;  /* 0x00016600ff0477ac */ /* 0x000e620008000800 */
[----:B------:R-:W2:Y:S08]  /*1220*/  S2UR UR37, SR_CgaCtaId ;  /* 0x00000000002579c3 */ /* 0x000eb00000008800 */
[----:B------:R-:W3:Y:S01]  /*1230*/  LDC R26, c[0x0][0xb24] ;  /* 0x0002c900ff1a7b82 */ /* 0x000ee20000000800 */
[----:B-1----:R-:W-:-:S09]  /*1240*/  UISETP.NE.AND UP1, UPT, UR4, 0x1, UPT ;  /* 0x000000010400788c */ /* 0x002fd2000bf25270 */
[----:B--2---:R-:W-:Y:S05]  /*1250*/  BRA.U UP1, `(.L_x_16) ;  /* 0x0000000101407547 */ /* 0x004fea000b800000 */
[----:B------:R-:W1:Y:S08]  /*1260*/  LDC.64 R4, c[0x0][0xb10] ;  /* 0x0002c400ff047b82 */ /* 0x000e700000000a00 */
[----:B------:R-:W2:Y:S08]  /*1270*/  LDC.64 R2, c[0x0][0xb18] ;  /* 0x0002c600ff027b82 */ /* 0x000eb00000000a00 */
[----:B------:R-:W4:Y:S08]  /*1280*/  LDC R6, c[0x0][0xb20] ;  /* 0x0002c800ff067b82 */ /* 0x000f300000000800 */
[----:B------:R-:W3:Y:S01]  /*1290*/  LDC R7, c[0x0][0xb0c] ;  /* 0x0002c300ff077b82 */ /* 0x000ee20000000800 */
[----:B-1----:R-:W-:-:S05]  /*12a0*/  IMAD.HI.U32 R4, R15, R4, RZ ;  /* 0x000000040f047227 */ /* 0x002fca00078e00ff */
[----:B------:R-:W-:Y:S01]  /*12b0*/  SHF.R.U32.HI R4, RZ, R5, R4 ;  /* 0x00000005ff047219 */ /* 0x000fe20000011604 */
[----:B--2---:R-:W-:Y:S01]  /*12c0*/  IMAD.HI.U32 R3, R14, R3, RZ ;  /* 0x000000030e037227 */ /* 0x004fe200078e00ff */
[----:B------:R-:W-:-:S04]  /*12d0*/  ISETP.NE.AND P0, PT, R2, 0x1, PT ;  /* 0x000000010200780c */ /* 0x000fc80003f05270 */
[----:B----4-:R-:W-:-:S04]  /*12e0*/  SHF.R.U32.HI R3, RZ, R6, R3 ;  /* 0x00000006ff037219 */ /* 0x010fc80000011603 */
[----:B------:R-:W-:Y:S02]  /*12f0*/  SEL R3, R14, R3, !P0 ;  /* 0x000000030e037207 */ /* 0x000fe40004000000 */
[----:B---3--:R-:W-:-:S04]  /*1300*/  ISETP.NE.AND P1, PT, R7, 0x1, PT ;  /* 0x000000010700780c */ /* 0x008fc80003f25270 */
[----:B------:R-:W-:-:S05]  /*1310*/  SEL R4, R15, R4, !P1 ;  /* 0x000000040f047207 */ /* 0x000fca0004800000 */
[----:B------:R-:W-:Y:S02]  /*1320*/  IMAD.IADD R5, R3, 0x1, -R4 ;  /* 0x0000000103057824 */ /* 0x000fe400078e0a04 */
[----:B------:R-:W-:Y:S02]  /*1330*/  IMAD.IADD R3, R4, 0x1, -R3 ;  /* 0x0000000104037824 */ /* 0x000fe400078e0a03 */
[----:B------:R-:W-:Y:S02]  /*1340*/  IMAD R15, R5, R7, R15 ;  /* 0x00000007050f7224 */ /* 0x000fe400078e020f */
[----:B------:R-:W-:-:S07]  /*1350*/  IMAD R14, R3, R2, R14 ;  /* 0x00000002030e7224 */ /* 0x000fce00078e020e */
.L_x_16:
[----:B------:R-:W-:Y:S01]  /*1360*/  BAR.SYNC.DEFER_BLOCKING 0x0 ;  /* 0x0000000000007b1d */ /* 0x000fe20000010000 */
[----:B------:R-:W-:Y:S01]  /*1370*/  UISETP.NE.AND UP1, UPT, UR8, 0x2, UPT ;  /* 0x000000020800788c */ /* 0x000fe2000bf25270 */
[----:B------:R-:W-:Y:S02]  /*1380*/  ISETP.NE.OR P5, PT, R0, 0x2, !P5 ;  /* 0x000000020000780c */ /* 0x000fe40006fa5670 */
[----:B------:R-:W-:-:S06]  /*1390*/  LOP3.LUT R2, R77, 0x1f, RZ, 0xc0, !PT ;  /* 0x0000001f4d027812 */ /* 0x000fcc00078ec0ff */
[----:B------:R-:W-:Y:S05]  /*13a0*/  BRA.U UP1, `(.L_x_17) ;  /* 0x0000001101b47547 */ /* 0x000fea000b800000 */
[----:B------:R-:W1:Y:S01]  /*13b0*/  LDCU UR13, c[0x0][0x38c] ;  /* 0x00007180ff0d77ac */ /* 0x000e620008000800 */
[----:B------:R-:W2:Y:S01]  /*13c0*/  LDC R8, c[0x0][0x370] ;  /* 0x0000dc00ff087b82 */ /* 0x000ea20000000800 */
[----:B------:R-:W-:Y:S01]  /*13d0*/  PLOP3.LUT P1, PT, PT, PT, UP2, 0x80, 0x8 ;  /* 0x000000000008781c */ /* 0x000fe20003f2f028 */
[----:B------:R-:W-:Y:S01]  /*13e0*/  IMAD.MOV.U32 R17, RZ, RZ, 0x1 ;  /* 0x00000001ff117424 */ /* 0x000fe200078e00ff */
[----:B------:R-:W-:Y:S01]  /*13f0*/  ISETP.EQ.OR P4, PT, R2, RZ, P5 ;  /* 0x000000ff0200720c */ /* 0x000fe20002f82670 */
[----:B------:R-:W-:Y:S01]  /*1400*/  IMAD.MOV.U32 R16, RZ, RZ, RZ ;  /* 0x000000ffff107224 */ /* 0x000fe200078e00ff */
[----:B------:R-:W-:Y:S02]  /*1410*/  PLOP3.LUT P1, PT, P1, PT, PT, 0x8, 0x80 ;  /* 0x000000000080781c */ /* 0x000fe40000f2e170 */
[----:B------:R-:W-:Y:S01]  /*1420*/  CS2R R12, SRZ ;  /* 0x00000000000c7805 */ /* 0x000fe2000001ff00 */
[----:B------:R-:W-:Y:S01]  /*1430*/  IMAD.MOV.U32 R11, RZ, RZ, 0x1 ;  /* 0x00000001ff0b7424 */ /* 0x000fe200078e00ff */
[----:B------:R-:W4:Y:S01]  /*1440*/  LDC R0, c[0x0][0x374] ;  /* 0x0000dd00ff007b82 */ /* 0x000f220000000800 */
[----:B------:R-:W2:Y:S01]  /*1450*/  LDCU.64 UR22, c[0x0][0x348] ;  /* 0x00006900ff1677ac */ /* 0x000ea20008000a00 */
[----:B------:R-:W-:Y:S01]  /*1460*/  UMOV UR6, URZ ;  /* 0x000000ff00067c82 */ /* 0x000fe20008000000 */
[----:B-1----:R-:W-:-:S04]  /*1470*/  UIADD3 UR5, UPT, UPT, UR13, 0x3f, URZ ;  /* 0x0000003f0d057890 */ /* 0x002fc8000fffe0ff */
[----:B------:R-:W-:-:S04]  /*1480*/  USHF.R.S32.HI UR4, URZ, 0x1f, UR5 ;  /* 0x0000001fff047899 */ /* 0x000fc80008011405 */
[----:B------:R-:W-:-:S04]  /*1490*/  ULEA.HI UR4, UR4, UR5, URZ, 0x6 ;  /* 0x0000000504047291 */ /* 0x000fc8000f8f30ff */
[----:B------:R-:W-:Y:S02]  /*14a0*/  USHF.R.S32.HI UR15, URZ, 0x6, UR4 ;  /* 0x00000006ff0f7899 */ /* 0x000fe40008011404 */
[----:B------:R-:W-:Y:S02]  /*14b0*/  UIADD3 UR4, UPT, UPT, UR13, -0x1, URZ ;  /* 0xffffffff0d047890 */ /* 0x000fe4000fffe0ff */
[----:B------:R-:W-:Y:S02]  /*14c0*/  UISETP.LT.U32.AND UP0, UPT, UR15, 0x4, UPT ;  /* 0x000000040f00788c */ /* 0x000fe4000bf01070 */
[----:B------:R-:W-:Y:S02]  /*14d0*/  UISETP.GE.U32.AND UP1, UPT, UR4, -0x7f, UPT ;  /* 0xffffff810400788c */ /* 0x000fe4000bf26070 */
[----:B------:R-:W-:Y:S02]  /*14e0*/  USEL UR14, UR15, 0x4, UP0 ;  /* 0x000000040f0e7887 */ /* 0x000fe40008000000 */
[----:B------:R-:W-:-:S02]  /*14f0*/  UIADD3 UR13, UPT, UPT, UR13, 0x7e, URZ ;  /* 0x0000007e0d0d7890 */ /* 0x000fc4000fffe0ff */
[----:B------:R-:W-:Y:S02]  /*1500*/  UIADD3 UR5, UPT, UPT, UR14, -0x1, URZ ;  /* 0xffffffff0e057890 */ /* 0x000fe4000fffe0ff */
[----:B------:R-:W-:-:S03]  /*1510*/  UIADD3 UR7, UPT, UPT, UR15, -UR14, URZ ;  /* 0x8000000e0f077290 */ /* 0x000fc6000fffe0ff */
[----:B------:R-:W-:-:S04]  /*1520*/  @UP1 UIADD3 UR5, UPT, UPT, UR14, URZ, URZ ;  /* 0x000000ff0e051290 */ /* 0x000fc8000fffe0ff */
[----:B--2---:R-:W-:-:S12]  /*1530*/  UIADD3 UR5, UPT, UPT, UR5, 0x1, URZ ;  /* 0x0000000105057890 */ /* 0x004fd8000fffe0ff */
.L_x_35:
[----:B------:R-:W-:Y:S01]  /*1540*/  UISETP.NE.AND UP0, UPT, UR37, URZ, UPT ;  /* 0x000000ff2500728c */ /* 0x000fe2000bf05270 */
[----:B------:R-:W1:Y:S08]  /*1550*/  S2UR UR37, SR_CgaCtaId ;  /* 0x00000000002579c3 */ /* 0x000e700000008800 */
[----:B------:R-:W-:Y:S05]  /*1560*/  BRA.U UP0, `(.L_x_18) ;  /* 0x0000000100347547 */ /* 0x000fea000b800000 */
[----:B------:R-:W2:Y:S01]  /*1570*/  S2R R2, SR_CgaCtaId ;  /* 0x0000000000027919 */ /* 0x000ea20000008800 */
[----:B------:R-:W-:-:S04]  /*1580*/  MOV R3, 0x400 ;  /* 0x0000040000037802 */ /* 0x000fc80000000f00 */
[----:B--2---:R-:W-:Y:S02]  /*1590*/  LEA R2, R2, R3, 0x18 ;  /* 0x0000000302027211 */ /* 0x004fe400078ec0ff */
[----:B------:R-:W-:-:S03]  /*15a0*/  SHF.L.U32 R3, R11, 0x1f, RZ ;  /* 0x0000001f0b037819 */ /* 0x000fc600000006ff */
[----:B------:R-:W-:-:S04]  /*15b0*/  IMAD R2, R12, 0x8, R2 ;  /* 0x000000080c027824 */ /* 0x000fc800078e0202 */
[----:B------:R-:W2:Y:S02]  /*15c0*/  SYNCS.PHASECHK.TRANS64.TRYWAIT P0, [R2+URZ+0x100], R3 ;  /* 0x00010003020075a7 */ /* 0x000ea400080011ff */
[----:B--2---:R-:W-:Y:S05]  /*15d0*/  @!P0 BRA `(.L_x_19) ;  /* 0x0000006c00e88947 */ /* 0x004fea0003800000 */
.L_x_131:
[----:B------:R-:W-:Y:S01]  /*15e0*/  VIADD R12, R12, 0x1 ;  /* 0x000000010c0c7836 */ /* 0x000fe20000000000 */
[----:B------:R2:W-:Y:S04]  /*15f0*/  SYNCS.ARRIVE.TRANS64.A1T0 RZ, [R2+URZ+0xf0], RZ ;  /* 0x0000f0ff02ff79a7 */ /* 0x0005e800081000ff */
[----:B------:R-:W-:-:S04]  /*1600*/  ISETP.NE.AND P0, PT, R12, 0x2, PT ;  /* 0x000000020c00780c */ /* 0x000fc80003f05270 */
[----:B------:R-:W-:Y:S02]  /*1610*/  SEL R12, R12, RZ, P0 ;  /* 0x000000ff0c0c7207 */ /* 0x000fe40000000000 */
[----:B--2---:R-:W-:-:S04]  /*1620*/  SEL R2, RZ, 0x1, P0 ;  /* 0x00000001ff027807 */ /* 0x004fc80000000000 */
[----:B------:R-:W-:-:S07]  /*1630*/  LOP3.LUT R11, R11, R2, RZ, 0x3c, !PT ;  /* 0x000000020b0b7212 */ /* 0x000fce00078e3cff */
.L_x_18:
[----:B------:R-:W-:Y:S01]  /*1640*/  UMOV UR4, 0x400 ;  /* 0x0000040000047882 */ /* 0x000fe20000000000 */
[----:B------:R-:W-:Y:S01]  /*1650*/  SHF.L.U32 R2, R17, 0x1f, RZ ;  /* 0x0000001f11027819 */ /* 0x000fe200000006ff */
[----:B-1----:R-:W-:Y:S01]  /*1660*/  ULEA UR4, UR37, UR4, 0x18 ;  /* 0x0000000425047291 */ /* 0x002fe2000f8ec0ff */
[----:B------:R-:W-:Y:S01]  /*1670*/  R2UR UR35, R15 ;  /* 0x000000000f2372ca */ /* 0x000fe200000e0000 */
[----:B------:R-:W-:Y:S01]  /*1680*/  UISETP.GE.U32.AND UP0, UPT, UR13, 0x7f, UPT ;  /* 0x0000007f0d00788c */ /* 0x000fe2000bf06070 */
[----:B------:R-:W-:Y:S01]  /*1690*/  R2UR UR19, R14 ;  /* 0x000000000e1372ca */ /* 0x000fe200000e0000 */
[----:B------:R-:W-:Y:S01]  /*16a0*/  ULEA UR8, UR6, UR4, 0x3 ;  /* 0x0000000406087291 */ /* 0x000fe2000f8e18ff */
[----:B------:R-:W-:-:S08]  /*16b0*/  UMOV UR29, URZ ;  /* 0x000000ff001d7c82 */ /* 0x000fd00008000000 */
[----:B------:R1:W2:Y:S01]  /*16c0*/  SYNCS.PHASECHK.TRANS64.TRYWAIT P0, [UR8+0x20], R2 ;  /* 0x00002002ff0075a7 */ /* 0x0002a20008001108 */
[----:B------:R-:W-:Y:S02]  /*16d0*/  USHF.L.U32 UR35, UR35, 0x6, URZ ;  /* 0x0000000623237899 */ /* 0x000fe400080006ff */
[----:B------:R-:W-:Y:S01]  /*16e0*/  USHF.L.U32 UR19, UR19, 0x7, URZ ;  /* 0x0000000713137899 */ /* 0x000fe200080006ff */
[----:B------:R-:W-:Y:S11]  /*16f0*/  BRA.U !UP0, `(.L_x_20) ;  /* 0x0000000108d87547 */ /* 0x000ff6000b800000 */
[----:B------:R-:W-:Y:S01]  /*1700*/  UMOV UR21, URZ ;  /* 0x000000ff00157c82 */ /* 0x000fe20008000000 */
[----:B------:R-:W-:-:S05]  /*1710*/  UMOV UR42, UR6 ;  /* 0x00000006002a7c82 */ /* 0x000fca0008000000 */
.L_x_25:
[----:B-1----:R-:W-:Y:S01]  /*1720*/  ULEA UR33, UR42, UR4, 0x3 ;  /* 0x000000042a217291 */ /* 0x002fe2000f8e18ff */
[----:B--2---:R-:W-:Y:S01]  /*1730*/  @!P5 MOV R3, 0xc000 ;  /* 0x0000c0000003d802 */ /* 0x004fe20000000f00 */
[----:B--2---:R-:W-:Y:S10]  /*1740*/  @P0 BRA `(.L_x_21) ;  /* 0x00000000000c0947 */ /* 0x004ff40003800000 */
[----:B------:R-:W-:-:S04]  /*1750*/  SHF.L.U32 R4, R17, 0x1f, RZ ;  /* 0x0000001f11047819 */ /* 0x000fc800000006ff */
[----:B------:R-:W2:Y:S02]  /*1760*/  SYNCS.PHASECHK.TRANS64.TRYWAIT P0, [UR33+0x20], R4 ;  /* 0x00002004ff0075a7 */ /* 0x000ea40008001121 */
[----:B--2---:R-:W-:Y:S05]  /*1770*/  @!P0 BRA `(.L_x_22) ;  /* 0x0000006c00948947 */ /* 0x004fea0003800000 */
.L_x_21:
[----:B------:R2:W-:Y:S01]  /*1780*/  @!P5 SYNCS.ARRIVE.TRANS64 RZ, [UR33], R3 ;  /* 0x00000003ffffd9a7 */ /* 0x0005e20008000021 */
[----:B------:R-:W-:Y:S04]  /*1790*/  BSSY.RECONVERGENT B0, `(.L_x_23) ;  /* 0x0000003000007945 */ /* 0x000fe80003800200 */
[----:B------:R-:W-:Y:S05]  /*17a0*/  @P4 BRA `(.L_x_24) ;  /* 0x0000000000044947 */ /* 0x000fea0003800000 */
[----:B------:R-:W-:Y:S05]  /*17b0*/  BPT.TRAP 0x1 ;  /* 0x000000040000795c */ /* 0x000fea0000300000 */
.L_x_24:
[----:B------:R-:W-:Y:S05]  /*17c0*/  BSYNC.RECONVERGENT B0 ;  /* 0x0000000000007941 */ /* 0x000fea0003800200 */
.L_x_23:
[----:B------:R-:W-:Y:S02]  /*17d0*/  UIADD3 UR6, UPT, UPT, UR42, 0x1, URZ ;  /* 0x000000012a067890 */ /* 0x000fe4000fffe0ff */
[----:B------:R-:W-:Y:S02]  /*17e0*/  ULEA UR24, UR42, UR4, 0xe ;  /* 0x000000042a187291 */ /* 0x000fe4000f8e70ff */
[----:B------:R-:W-:Y:S02]  /*17f0*/  UISETP.NE.AND UP0, UPT, UR6, 0x4, UPT ;  /* 0x000000040600788c */ /* 0x000fe4000bf05270 */
[----:B------:R-:W-:Y:S02]  /*1800*/  UIADD3 UR40, UP1, UPT, UR22, 0x80, URZ ;  /* 0x0000008016287890 */ /* 0x000fe4000ff3e0ff */
[----:B------:R-:W-:Y:S02]  /*1810*/  USEL UR9, URZ, 0x1, UP0 ;  /* 0x00000001ff097887 */ /* 0x000fe40008000000 */
[----:B------:R-:W-:-:S02]  /*1820*/  USEL UR6, UR6, URZ, UP0 ;  /* 0x000000ff06067287 */ /* 0x000fc40008000000 */
[----:B------:R-:W-:Y:S02]  /*1830*/  USHF.L.U32 UR34, UR21, 0x6, URZ ;  /* 0x0000000615227899 */ /* 0x000fe400080006ff */
[----:B------:R-:W-:Y:S01]  /*1840*/  ULEA UR8, UR6, UR4, 0x3 ;  /* 0x0000000406087291 */ /* 0x000fe2000f8e18ff */
[----:B------:R-:W-:Y:S01]  /*1850*/  LOP3.LUT R17, R17, UR9, RZ, 0x3c, !PT ;  /* 0x0000000911117c12 */ /* 0x000fe2000f8e3cff */
[----:B------:R-:W-:Y:S02]  /*1860*/  UIADD3 UR38, UP0, UPT, UR22, 0x180, URZ ;  /* 0x0000018016267890 */ /* 0x000fe4000ff1e0ff */
[----:B------:R-:W-:Y:S01]  /*1870*/  UIADD3.X UR41, UPT, UPT, URZ, UR23, URZ, UP1, !UPT ;  /* 0x00000017ff297290 */ /* 0x000fe20008ffe4ff */
[----:B-1----:R-:W-:Y:S01]  /*1880*/  SHF.L.U32 R2, R17, 0x1f, RZ ;  /* 0x0000001f11027819 */ /* 0x002fe200000006ff */
[----:B------:R-:W-:Y:S02]  /*1890*/  UIADD3 UR32, UPT, UPT, UR24, 0x8800, URZ ;  /* 0x0000880018207890 */ /* 0x000fe4000fffe0ff */
[----:B------:R-:W-:Y:S01]  /*18a0*/  UIADD3 UR26, UPT, UPT, UR34, 0x20, URZ ;  /* 0x00000020221a7890 */ /* 0x000fe2000fffe0ff */
[----:B------:R1:W1:Y:S01]  /*18b0*/  SYNCS.PHASECHK.TRANS64.TRYWAIT P0, [UR8+0x20], R2 ;  /* 0x00002002ff0075a7 */ /* 0x0002620008001108 */
[----:B------:R-:W-:-:S02]  /*18c0*/  ULEA UR8, UR42, UR4, 0xf ;  /* 0x000000042a087291 */ /* 0x000fc4000f8e78ff */
[----:B------:R-:W-:Y:S02]  /*18d0*/  UIADD3 UR24, UPT, UPT, UR24, 0xa800, URZ ;  /* 0x0000a80018187890 */ /* 0x000fe4000fffe0ff */
[----:B------:R-:W-:Y:S02]  /*18e0*/  UIADD3.X UR39, UPT, UPT, URZ, UR23, URZ, UP0, !UPT ;  /* 0x00000017ff277290 */ /* 0x000fe400087fe4ff */
[----:B------:R-:W-:Y:S02]  /*18f0*/  UIADD3 UR16, UPT, UPT, UR8, 0x18800, URZ ;  /* 0x0001880008107890 */ /* 0x000fe4000fffe0ff */
[----:B------:R-:W-:Y:S01]  /*1900*/  UIADD3 UR8, UPT, UPT, UR8, 0x1c800, URZ ;  /* 0x0001c80008087890 */ /* 0x000fe2000fffe0ff */
[----:B------:R-:W-:Y:S01]  /*1910*/  UMOV UR30, 0x0 ;  /* 0x00000000001e7882 */ /* 0x000fe20000000000 */
[----:B------:R-:W-:Y:S01]  /*1920*/  UMOV UR31, 0x10000000 ;  /* 0x10000000001f7882 */ /* 0x000fe20000000000 */
[----:B------:R-:W-:Y:S01]  /*1930*/  UMOV UR25, UR33 ;  /* 0x0000002100197c82 */ /* 0x000fe20008000000 */
[----:B------:R-:W-:Y:S01]  /*1940*/  UMOV UR27, UR35 ;  /* 0x00000023001b7c82 */ /* 0x000fe20008000000 */
[----:B------:R-:W-:Y:S01]  /*1950*/  UMOV UR28, UR36 ;  /* 0x00000024001c7c82 */ /* 0x000fe20008000000 */
[----:B------:R-:W-:Y:S01]  /*1960*/  UMOV UR17, UR33 ;  /* 0x0000002100117c82 */ /* 0x000fe20008000000 */
[----:B------:R-:W-:Y:S01]  /*1970*/  UMOV UR20, UR36 ;  /* 0x0000002400147c82 */ /* 0x000fe20008000000 */
[----:B------:R-:W-:Y:S01]  /*1980*/  UMOV UR18, UR34 ;  /* 0x0000002200127c82 */ /* 0x000fe20008000000 */
[----:B------:R1:W-:Y:S01]  /*1990*/  UTMALDG.3D [UR32], [UR40], desc[UR30] ;  /* 0x00001e20280075b4 */ /* 0x0003e20008011000 */
[----:B------:R-:W-:Y:S01]  /*19a0*/  UMOV UR11, UR19 ;  /* 0x00000013000b7c82 */ /* 0x000fe20008000000 */
[----:B------:R-:W-:Y:S01]  /*19b0*/  UMOV UR12, UR36 ;  /* 0x00000024000c7c82 */ /* 0x000fe20008000000 */
[----:B------:R-:W-:Y:S01]  /*19c0*/  UMOV UR9, UR33 ;  /* 0x0000002100097c82 */ /* 0x000fe20008000000 */
[----:B------:R-:W-:Y:S01]  /*19d0*/  UMOV UR10, UR26 ;  /* 0x0000001a000a7c82 */ /* 0x000fe20008000000 */
[----:B------:R-:W-:Y:S01]  /*19e0*/  UIADD3 UR21, UPT, UPT, UR21, 0x1, URZ ;  /* 0x0000000115157890 */ /* 0x000fe2000fffe0ff */
[----:B------:R-:W-:Y:S01]  /*19f0*/  UMOV UR29, UR5 ;  /* 0x00000005001d7c82 */ /* 0x000fe20008000000 */
[----:B------:R1:W-:Y:S02]  /*1a00*/  UTMALDG.3D [UR24], [UR40], desc[UR30] ;  /* 0x00001e18280075b4 */ /* 0x0003e40008011000 */
[----:B------:R-:W-:Y:S01]  /*1a10*/  UISETP.NE.AND UP0, UPT, UR21, UR5, UPT ;  /* 0x000000051500728c */ /* 0x000fe2000bf05270 */
[----:B------:R-:W-:Y:S01]  /*1a20*/  UMOV UR42, UR6 ;  /* 0x00000006002a7c82 */ /* 0x000fe20008000000 */
[----:B------:R1:W-:Y:S01]  /*1a30*/  UTMALDG.3D [UR16], [UR38], desc[UR30] ;  /* 0x00001e10260075b4 */ /* 0x0003e20008011000 */
[----:B------:R1:W-:Y:S06]  /*1a40*/  UTMALDG.3D [UR8], [UR38], desc[UR30] ;  /* 0x00001e08260075b4 */ /* 0x0003ec0008011000 */
[----:B------:R-:W-:Y:S05]  /*1a50*/  BRA.U UP0, `(.L_x_25) ;  /* 0xfffffffd00307547 */ /* 0x000fea000b83ffff */
.L_x_20:
[----:B-1----:R-:W-:Y:S01]  /*1a60*/  ULEA UR8, UR6, UR4, 0x3 ;  /* 0x0000000406087291 */ /* 0x002fe2000f8e18ff */
[----:B------:R-:W-:Y:S01]  /*1a70*/  SHF.L.U32 R2, R17, 0x1f, RZ ;  /* 0x0000001f11027819 */ /* 0x000fe200000006ff */
[----:B------:R-:W-:Y:S01]  /*1a80*/  @!P1 SYNCS.ARRIVE.TRANS64.A1T0 RZ, [UR4+0x88], RZ ;  /* 0x000088ffffff99a7 */ /* 0x000fe20008100004 */
[----:B------:R-:W-:-:S06]  /*1a90*/  UISETP.GT.AND UP0, UPT, UR15, UR14, UPT ;  /* 0x0000000e0f00728c */ /* 0x000fcc000bf04270 */
[----:B--2---:R1:W2:Y:S03]  /*1aa0*/  SYNCS.PHASECHK.TRANS64.TRYWAIT P0, [UR8+0x20], R2 ;  /* 0x00002002ff0075a7 */ /* 0x0042a60008001108 */
[----:B------:R-:W-:Y:S05]  /*1ab0*/  BRA.U !UP0, `(.L_x_26) ;  /* 0x0000000108d47547 */ /* 0x000fea000b800000 */
[----:B------:R-:W-:Y:S01]  /*1ac0*/  UIADD3 UR21, UPT, UPT, UR7, UR29, URZ ;  /* 0x0000001d07157290 */ /* 0x000fe2000fffe0ff */
[----:B------:R-:W-:-:S11]  /*1ad0*/  UMOV UR42, UR6 ;  /* 0x00000006002a7c82 */ /* 0x000fd60008000000 */
.L_x_31:
[----:B-1----:R-:W-:Y:S01]  /*1ae0*/  ULEA UR33, UR42, UR4, 0x3 ;  /* 0x000000042a217291 */ /* 0x002fe2000f8e18ff */
[----:B--2---:R-:W-:Y:S01]  /*1af0*/  @!P5 MOV R3, 0xc000 ;  /* 0x0000c0000003d802 */ /* 0x004fe20000000f00 */
[----:B--2---:R-:W-:Y:S10]  /*1b00*/  @P0 BRA `(.L_x_27) ;  /* 0x00000000000c0947 */ /* 0x004ff40003800000 */
[----:B------:R-:W-:-:S04]  /*1b10*/  SHF.L.U32 R4, R17, 0x1f, RZ ;  /* 0x0000001f11047819 */ /* 0x000fc800000006ff */
[----:B------:R-:W2:Y:S02]  /*1b20*/  SYNCS.PHASECHK.TRANS64.TRYWAIT P0, [UR33+0x20], R4 ;  /* 0x00002004ff0075a7 */ /* 0x000ea40008001121 */
[----:B--2---:R-:W-:Y:S05]  /*1b30*/  @!P0 BRA `(.L_x_28) ;  /* 0x0000006800bc8947 */ /* 0x004fea0003800000 */
.L_x_27:
[----:B------:R2:W-:Y:S01]  /*1b40*/  @!P5 SYNCS.ARRIVE.TRANS64 RZ, [UR33], R3 ;  /* 0x00000003ffffd9a7 */ /* 0x0005e20008000021 */
[----:B------:R-:W-:Y:S04]  /*1b50*/  BSSY.RECONVERGENT B0, `(.L_x_29) ;  /* 0x0000003000007945 */ /* 0x000fe80003800200 */
[----:B------:R-:W-:Y:S05]  /*1b60*/  @P4 BRA `(.L_x_30) ;  /* 0x0000000000044947 */ /* 0x000fea0003800000 */
[----:B------:R-:W-:Y:S05]  /*1b70*/  BPT.TRAP 0x1 ;  /* 0x000000040000795c */ /* 0x000fea0000300000 */
.L_x_30:
[----:B------:R-:W-:Y:S05]  /*1b80*/  BSYNC.RECONVERGENT B0 ;  /* 0x0000000000007941 */ /* 0x000fea0003800200 */
.L_x_29:
        /* <DEDUP_REMOVED lines=32> */
[----:B------:R-:W-:Y:S01]  /*1d90*/  UMOV UR10, UR26 ;  /* 0x0000001a000a7c82 */ /* 0x000fe20008000000 */
[----:B------:R-:W-:Y:S01]  /*1da0*/  UIADD3 UR29, UPT, UPT, UR29, 0x1, URZ ;  /* 0x000000011d1d7890 */ /* 0x000fe2000fffe0ff */
[----:B------:R1:W-:Y:S01]  /*1db0*/  UTMALDG.3D [UR24], [UR40], desc[UR30] ;  /* 0x00001e18280075b4 */ /* 0x0003e20008011000 */
[----:B------:R-:W-:-:S02]  /*1dc0*/  UMOV UR42, UR6 ;  /* 0x00000006002a7c82 */ /* 0x000fc40008000000 */
[----:B------:R-:W-:Y:S01]  /*1dd0*/  UISETP.NE.AND UP0, UPT, UR29, UR21, UPT ;  /* 0x000000151d00728c */ /* 0x000fe2000bf05270 */
[----:B------:R1:W-:Y:S01]  /*1de0*/  UTMALDG.3D [UR16], [UR38], desc[UR30] ;  /* 0x00001e10260075b4 */ /* 0x0003e20008011000 */
[----:B------:R1:W-:Y:S07]  /*1df0*/  UTMALDG.3D [UR8], [UR38], desc[UR30] ;  /* 0x00001e08260075b4 */ /* 0x0003ee0008011000 */
[----:B------:R-:W-:Y:S05]  /*1e00*/  BRA.U UP0, `(.L_x_31) ;  /* 0xfffffffd00347547 */ /* 0x000fea000b83ffff */
.L_x_26:
[C---:B-1----:R-:W-:Y:S01]  /*1e10*/  LEA R2, R16.reuse, UR4, 0x3 ;  /* 0x0000000410027c11 */ /* 0x042fe2000f8e18ff */
[----:B------:R-:W-:Y:S01]  /*1e20*/  NOP ;  /* 0x0000000000007918 */ /* 0x000fe20000000000 */
[----:B--2---:R-:W-:Y:S02]  /*1e30*/  SHF.L.U32 R3, R13, 0x1f, RZ ;  /* 0x0000001f0d037819 */ /* 0x004fe400000006ff */
[----:B------:R-:W-:Y:S02]  /*1e40*/  LEA R4, R16, UR4, 0x4 ;  /* 0x0000000410047c11 */ /* 0x000fe4000f8e20ff */
[----:B------:R-:W1:Y:S02]  /*1e50*/  SYNCS.PHASECHK.TRANS64.TRYWAIT P0, [R2+URZ+0x90], R3 ;  /* 0x00009003020075a7 */ /* 0x000e6400080011ff */
[----:B-1----:R-:W-:Y:S05]  /*1e60*/  @!P0 BRA `(.L_x_32) ;  /* 0x0000006800088947 */ /* 0x002fea0003800000 */
.L_x_134:
[----:B------:R-:W2:Y:S01]  /*1e70*/  LDS.128 R4, [R4+0x120] ;  /* 0x0001200004047984 */ /* 0x000ea20000000c00 */
[----:B---3--:R-:W-:Y:S01]  /*1e80*/  ISETP.GE.AND P0, PT, R26, 0x1, PT ;  /* 0x000000011a00780c */ /* 0x008fe20003f06270 */
[----:B-1----:R-:W-:Y:S01]  /*1e90*/  VIADD R2, R2, 0xa0 ;  /* 0x000000a002027836 */ /* 0x002fe20000000000 */
[----:B------:R-:W-:Y:S01]  /*1ea0*/  @!PT LDS RZ, [RZ] ;  /* 0x00000000fffff984 */ /* 0x000fe20000000800 */
[----:B------:R-:W-:Y:S01]  /*1eb0*/  @!PT LDS RZ, [RZ] ;  /* 0x00000000fffff984 */ /* 0x000fe20000000800 */
[----:B------:R-:W-:Y:S01]  /*1ec0*/  @!PT LDS RZ, [RZ] ;  /* 0x00000000fffff984 */ /* 0x000fe20000000800 */
[----:B------:R-:W-:Y:S01]  /*1ed0*/  @!PT LDS RZ, [RZ] ;  /* 0x00000000fffff984 */ /* 0x000fe20000000800 */
[----:B------:R1:W-:Y:S06]  /*1ee0*/  MEMBAR.ALL.CTA ;  /* 0x0000000000007992 */ /* 0x0003ec0000008000 */
[----:B-1----:R-:W1:Y:S01]  /*1ef0*/  FENCE.VIEW.ASYNC.S ;  /* 0x00000000000073c6 */ /* 0x002e620000000000 */
[----:B------:R-:W-:-:S04]  /*1f00*/  PRMT R2, RZ, 0x654, R2 ;  /* 0x00000654ff027816 */ /* 0x000fc80000000002 */
[----:B-1----:R1:W-:Y:S01]  /*1f10*/  SYNCS.ARRIVE.TRANS64.RED.A1T0 RZ, [R2+URZ], RZ ;  /* 0x000000ff02ff79a7 */ /* 0x0023e200081004ff */
[----:B--2---:R-:W-:-:S13]  /*1f20*/  LOP3.LUT P2, RZ, R6, 0x1, RZ, 0xc0, !PT ;  /* 0x0000000106ff7812 */ /* 0x004fda000784c0ff */
[----:B------:R-:W-:Y:S01]  /*1f30*/  @P2 SHF.R.U32.HI R3, RZ, 0x10, R5 ;  /* 0x00000010ff032819 */ /* 0x000fe20000011605 */
[----:B------:R-:W-:Y:S01]  /*1f40*/  VOTEU.ANY UP0, P2 ;  /* 0x0000000000ff7886 */ /* 0x000fe20001000100 */
[----:B------:R-:W-:Y:S02]  /*1f50*/  @P2 MOV R10, R4 ;  /* 0x00000004000a2202 */ /* 0x000fe40000000f00 */
[----:B------:R-:W-:Y:S02]  /*1f60*/  @P2 R2UR.BROADCAST UR8, R3 ;  /* 0x00000000030822ca */ /* 0x000fe400008e0000 */
[----:B------:R-:W-:-:S11]  /*1f70*/  @P2 LOP3.LUT R9, R5, 0xffff, RZ, 0xc0, !PT ;  /* 0x0000ffff05092812 */ /* 0x000fd600078ec0ff */
[----:B------:R-:W-:Y:S01]  /*1f80*/  @UP0 UMOV UR36, UR8 ;  /* 0x0000000800240c82 */ /* 0x000fe20008000000 */
[----:B-1----:R-:W-:Y:S05]  /*1f90*/  @!P0 BRA `(.L_x_33) ;  /* 0x0000000000b88947 */ /* 0x002fea0003800000 */
[----:B------:R-:W4:Y:S01]  /*1fa0*/  LDC.64 R4, c[0x0][0xb18] ;  /* 0x0002c600ff047b82 */ /* 0x000f220000000a00 */
[----:B------:R-:W-:-:S07]  /*1fb0*/  ISETP.NE.AND P3, PT, R26, 0x1, PT ;  /* 0x000000011a00780c */ /* 0x000fce0003f65270 */
[----:B------:R-:W1:Y:S08]  /*1fc0*/  LDC.64 R6, c[0x0][0xb10] ;  /* 0x0002c400ff067b82 */ /* 0x000e700000000a00 */
[----:B------:R-:W2:Y:S08]  /*1fd0*/  LDC R14, c[0x0][0xb20] ;  /* 0x0002c800ff0e7b82 */ /* 0x000eb00000000800 */
[----:B------:R-:W3:Y:S01]  /*1fe0*/  LDC R15, c[0x0][0xb0c] ;  /* 0x0002c300ff0f7b82 */ /* 0x000ee20000000800 */
[----:B----4-:R-:W-:Y:S01]  /*1ff0*/  IMAD.HI.U32 R19, R0, R5, RZ ;  /* 0x0000000500137227 */ /* 0x010fe200078e00ff */
[----:B------:R-:W-:-:S03]  /*2000*/  ISETP.NE.AND P0, PT, R4, 0x1, PT ;  /* 0x000000010400780c */ /* 0x000fc60003f05270 */
[----:B------:R-:W-:-:S03]  /*2010*/  IMAD.HI.U32 R5, R9, R5, RZ ;  /* 0x0000000509057227 */ /* 0x000fc600078e00ff */
[----:B------:R-:W4:Y:S01]  /*2020*/  LDC.64 R2, c[0x0][0xb28] ;  /* 0x0002ca00ff027b82 */ /* 0x000f220000000a00 */
[----:B-1----:R-:W-:-:S04]  /*2030*/  IMAD.HI.U32 R20, R8, R6, RZ ;  /* 0x0000000608147227 */ /* 0x002fc800078e00ff */
[----:B------:R-:W-:Y:S01]  /*2040*/  IMAD.HI.U32 R21, R10, R6, RZ ;  /* 0x000000060a157227 */ /* 0x000fe200078e00ff */
[----:B------:R-:W-:Y:S02]  /*2050*/  SHF.R.U32.HI R20, RZ, R7, R20 ;  /* 0x00000007ff147219 */ /* 0x000fe40000011614 */
[-C--:B--2---:R-:W-:Y:S02]  /*2060*/  SHF.R.U32.HI R19, RZ, R14.reuse, R19 ;  /* 0x0000000eff137219 */ /* 0x084fe40000011613 */
[----:B------:R-:W-:Y:S02]  /*2070*/  SHF.R.U32.HI R5, RZ, R14, R5 ;  /* 0x0000000eff057219 */ /* 0x000fe40000011605 */
[----:B------:R-:W-:Y:S02]  /*2080*/  SEL R19, R0, R19, !P0 ;  /* 0x0000001300137207 */ /* 0x000fe40004000000 */
[----:B------:R-:W-:Y:S02]  /*2090*/  SHF.R.U32.HI R21, RZ, R7, R21 ;  /* 0x00000007ff157219 */ /* 0x000fe40000011615 */
[----:B---3--:R-:W-:-:S02]  /*20a0*/  ISETP.NE.AND P1, PT, R15, 0x1, PT ;  /* 0x000000010f00780c */ /* 0x008fc40003f25270 */
[----:B------:R-:W-:Y:S02]  /*20b0*/  SEL R5, R9, R5, !P0 ;  /* 0x0000000509057207 */ /* 0x000fe40004000000 */
[----:B------:R-:W-:Y:S02]  /*20c0*/  SEL R20, R8, R20, !P1 ;  /* 0x0000001408147207 */ /* 0x000fe40004800000 */
[----:B------:R-:W-:Y:S01]  /*20d0*/  SEL R21, R10, R21, !P1 ;  /* 0x000000150a157207 */ /* 0x000fe20004800000 */
[----:B----4-:R-:W-:-:S04]  /*20e0*/  IMAD.HI.U32 R18, R19, R2, RZ ;  /* 0x0000000213127227 */ /* 0x010fc800078e00ff */
        /* <DEDUP_REMOVED lines=10> */
[----:B------:R-:W-:-:S04]  /*2190*/  @!P0 IMAD.HI.U32 R7, R21, R2, RZ ;  /* 0x0000000215078227 */ /* 0x000fc800078e00ff */
[----:B------:R-:W-:Y:S01]  /*21a0*/  IMAD.MOV R2, RZ, RZ, -R6 ;  /* 0x000000ffff027224 */ /* 0x000fe200078e0a06 */
[----:B------:R-:W-:Y:S02]  /*21b0*/  @!P0 SHF.R.U32.HI R3, RZ, R3, R7 ;  /* 0x00000003ff038219 */ /* 0x000fe40000011607 */
[----:B------:R-:W-:Y:S01]  /*21c0*/  IADD3 R7, PT, PT, -R5, RZ, RZ ;  /* 0x000000ff05077210 */ /* 0x000fe20007ffe1ff */
[----:B------:R-:W-:Y:S01]  /*21d0*/  IMAD R2, R26, R2, R5 ;  /* 0x000000021a027224 */ /* 0x000fe200078e0205 */
        /* <DEDUP_REMOVED lines=10> */
.L_x_33:
[----:B------:R-:W1:Y:S02]  /*2280*/  LDCU UR8, c[0x0][0xb30] ;  /* 0x00016600ff0877ac */ /* 0x000e640008000800 */
[----:B-1----:R-:W-:-:S09]  /*2290*/  UISETP.NE.AND UP0, UPT, UR8, 0x1, UPT ;  /* 0x000000010800788c */ /* 0x002fd2000bf05270 */
[----:B------:R-:W-:Y:S05]  /*22a0*/  BRA.U UP0, `(.L_x_34) ;  /* 0x0000000100407547 */ /* 0x000fea000b800000 */
[----:B------:R-:W1:Y:S08]  /*22b0*/  LDC.64 R4, c[0x0][0xb10] ;  /* 0x0002c400ff047b82 */ /* 0x000e700000000a00 */
[----:B------:R-:W2:Y:S08]  /*22c0*/  LDC.64 R2, c[0x0][0xb18] ;  /* 0x0002c600ff027b82 */ /* 0x000eb00000000a00 */
[----:B------:R-:W3:Y:S08]  /*22d0*/  LDC R6, c[0x0][0xb20] ;  /* 0x0002c800ff067b82 */ /* 0x000ef00000000800 */
[----:B------:R-:W4:Y:S01]  /*22e0*/  LDC R7, c[0x0][0xb0c] ;  /* 0x0002c300ff077b82 */ /* 0x000f220000000800 */
[----:B-1----:R-:W-:-:S05]  /*22f0*/  IMAD.HI.U32 R4, R10, R4, RZ ;  /* 0x000000040a047227 */ /* 0x002fca00078e00ff */
[----:B------:R-:W-:Y:S01]  /*2300*/  SHF.R.U32.HI R4, RZ, R5, R4 ;  /* 0x00000005ff047219 */ /* 0x000fe20000011604 */
[----:B--2---:R-:W-:Y:S01]  /*2310*/  IMAD.HI.U32 R3, R9, R3, RZ ;  /* 0x0000000309037227 */ /* 0x004fe200078e00ff */
[----:B------:R-:W-:-:S04]  /*2320*/  ISETP.NE.AND P0, PT, R2, 0x1, PT ;  /* 0x000000010200780c */ /* 0x000fc80003f05270 */
[----:B---3--:R-:W-:-:S04]  /*2330*/  SHF.R.U32.HI R3, RZ, R6, R3 ;  /* 0x00000006ff037219 */ /* 0x008fc80000011603 */
[----:B------:R-:W-:Y:S02]  /*2340*/  SEL R3, R9, R3, !P0 ;  /* 0x0000000309037207 */ /* 0x000fe40004000000 */
[----:B----4-:R-:W-:-:S04]  /*2350*/  ISETP.NE.AND P1, PT, R7, 0x1, PT ;  /* 0x000000010700780c */ /* 0x010fc80003f25270 */
[----:B------:R-:W-:-:S05]  /*2360*/  SEL R4, R10, R4, !P1 ;  /* 0x000000040a047207 */ /* 0x000fca0004800000 */
[----:B------:R-:W-:Y:S02]  /*2370*/  IMAD.IADD R5, R3, 0x1, -R4 ;  /* 0x0000000103057824 */ /* 0x000fe400078e0a04 */
[----:B------:R-:W-:Y:S02]  /*2380*/  IMAD.IADD R3, R4, 0x1, -R3 ;  /* 0x0000000104037824 */ /* 0x000fe400078e0a03 */
[----:B------:R-:W-:Y:S02]  /*2390*/  IMAD R10, R5, R7, R10 ;  /* 0x00000007050a7224 */ /* 0x000fe400078e020a */
[----:B------:R-:W-:-:S07]  /*23a0*/  IMAD R9, R3, R2, R9 ;  /* 0x0000000203097224 */ /* 0x000fce00078e0209 */
.L_x_34:
[----:B------:R-:W-:Y:S01]  /*23b0*/  VIADD R16, R16, 0x1 ;  /* 0x0000000110107836 */ /* 0x000fe20000000000 */
[----:B------:R-:W-:Y:S01]  /*23c0*/  PLOP3.LUT P1, PT, PT, PT, PT, 0x80, 0x8 ;  /* 0x000000000008781c */ /* 0x000fe20003f2f070 */
[----:B------:R-:W-:Y:S02]  /*23d0*/  IMAD.IADD R15, R10, 0x1, R63 ;  /* 0x000000010a0f7824 */ /* 0x000fe400078e023f */
[----:B------:R-:W-:Y:S01]  /*23e0*/  IMAD.IADD R14, R9, 0x1, R62 ;  /* 0x00000001090e7824 */ /* 0x000fe200078e023e */
[----:B------:R-:W-:-:S04]  /*23f0*/  ISETP.NE.AND P0, PT, R16, 0x2, PT ;  /* 0x000000021000780c */ /* 0x000fc80003f05270 */
[----:B------:R-:W-:Y:S02]  /*2400*/  SEL R2, RZ, 0x1, P0 ;  /* 0x00000001ff027807 */ /* 0x000fe40000000000 */
[----:B------:R-:W-:Y:S02]  /*2410*/  SEL R16, R16, RZ, P0 ;  /* 0x000000ff10107207 */ /* 0x000fe40000000000 */
[----:B------:R-:W-:Y:S01]  /*2420*/  LOP3.LUT R13, R13, R2, RZ, 0x3c, !PT ;  /* 0x000000020d0d7212 */ /* 0x000fe200078e3cff */
[----:B------:R-:W-:Y:S06]  /*2430*/  @P2 BRA `(.L_x_35) ;  /* 0xfffffff000402947 */ /* 0x000fec000383ffff */
[----:B------:R-:W-:Y:S01]  /*2440*/  UIADD3 UR4, UPT, UPT, UR4, 0x20, URZ ;  /* 0x0000002004047890 */ /* 0x000fe2000fffe0ff */
[----:B------:R-:W-:-:S03]  /*2450*/  SHF.L.U32 R2, R17, 0x1f, RZ ;  /* 0x0000001f11027819 */ /* 0x000fc600000006ff */
[----:B------:R-:W-:-:S09]  /*2460*/  ULEA UR5, UR6, UR4, 0x3 ;  /* 0x0000000406057291 */ /* 0x000fd2000f8e18ff */
[----:B------:R-:W1:Y:S02]  /*2470*/  SYNCS.PHASECHK.TRANS64.TRYWAIT P0, [UR5], R2 ;  /* 0x00000002ff0075a7 */ /* 0x000e640008001105 */
[----:B-1----:R-:W-:Y:S05]  /*2480*/  @!P0 BRA `(.L_x_36) ;  /* 0x0000006000948947 */ /* 0x002fea0003800000 */
.L_x_136:
[----:B------:R-:W-:-:S04]  /*2490*/  UIADD3 UR6, UPT, UPT, UR6, 0x1, URZ ;  /* 0x0000000106067890 */ /* 0x000fc8000fffe0ff */
[----:B------:R-:W-:-:S04]  /*24a0*/  UISETP.NE.AND UP0, UPT, UR6, 0x4, UPT ;  /* 0x000000040600788c */ /* 0x000fc8000bf05270 */
[----:B------:R-:W-:Y:S02]  /*24b0*/  USEL UR7, URZ, 0x1, UP0 ;  /* 0x00000001ff077887 */ /* 0x000fe40008000000 */
[----:B------:R-:W-:-:S04]  /*24c0*/  USEL UR6, UR6, URZ, UP0 ;  /* 0x000000ff06067287 */ /* 0x000fc80008000000 */
[----:B------:R-:W-:Y:S01]  /*24d0*/  ULEA UR5, UR6, UR4, 0x3 ;  /* 0x0000000406057291 */ /* 0x000fe2000f8e18ff */
[----:B-1----:R-:W-:-:S04]  /*24e0*/  LOP3.LUT R2, R17, UR7, RZ, 0x3c, !PT ;  /* 0x0000000711027c12 */ /* 0x002fc8000f8e3cff */
[----:B------:R-:W-:-:S04]  /*24f0*/  SHF.L.U32 R3, R2, 0x1f, RZ ;  /* 0x0000001f02037819 */ /* 0x000fc800000006ff */
[----:B------:R-:W1:Y:S02]  /*2500*/  SYNCS.PHASECHK.TRANS64.TRYWAIT P0, [UR5], R3 ;  /* 0x00000003ff0075a7 */ /* 0x000e640008001105 */
[----:B-1----:R-:W-:Y:S05]  /*2510*/  @!P0 BRA `(.L_x_37) ;  /* 0x0000006000888947 */ /* 0x002fea0003800000 */
.L_x_138:
[----:B------:R-:W-:-:S04]  /*2520*/  UIADD3 UR6, UPT, UPT, UR6, 0x1, URZ ;  /* 0x0000000106067890 */ /* 0x000fc8000fffe0ff */
[----:B------:R-:W-:-:S04]  /*2530*/  UISETP.NE.AND UP0, UPT, UR6, 0x4, UPT ;  /* 0x000000040600788c */ /* 0x000fc8000bf05270 */
[----:B------:R-:W-:Y:S02]  /*2540*/  USEL UR7, URZ, 0x1, UP0 ;  /* 0x00000001ff077887 */ /* 0x000fe40008000000 */
[----:B------:R-:W-:-:S04]  /*2550*/  USEL UR6, UR6, URZ, UP0 ;  /* 0x000000ff06067287 */ /* 0x000fc80008000000 */
[----:B------:R-:W-:Y:S01]  /*2560*/  ULEA UR5, UR6, UR4, 0x3 ;  /* 0x0000000406057291 */ /* 0x000fe2000f8e18ff */
[----:B------:R-:W-:-:S04]  /*2570*/  LOP3.LUT R2, R2, UR7, RZ, 0x3c, !PT ;  /* 0x0000000702027c12 */ /* 0x000fc8000f8e3cff */
[----:B-1----:R-:W-:-:S04]  /*2580*/  SHF.L.U32 R3, R2, 0x1f, RZ ;  /* 0x0000001f02037819 */ /* 0x002fc800000006ff */
[----:B------:R-:W1:Y:S02]  /*2590*/  SYNCS.PHASECHK.TRANS64.TRYWAIT P0, [UR5], R3 ;  /* 0x00000003ff0075a7 */ /* 0x000e640008001105 */
[----:B-1----:R-:W-:Y:S05]  /*25a0*/  @!P0 BRA `(.L_x_38) ;  /* 0x00000060007c8947 */ /* 0x002fea0003800000 */
.L_x_140:
[----:B------:R-:W-:-:S04]  /*25b0*/  UIADD3 UR6, UPT, UPT, UR6, 0x1, URZ ;  /* 0x0000000106067890 */ /* 0x000fc8000fffe0ff */
[----:B------:R-:W-:-:S04]  /*25c0*/  UISETP.NE.AND UP0, UPT, UR6, 0x4, UPT ;  /* 0x000000040600788c */ /* 0x000fc8000bf05270 */
[----:B------:R-:W-:Y:S02]  /*25d0*/  USEL UR5, URZ, 0x1, UP0 ;  /* 0x00000001ff057887 */ /* 0x000fe40008000000 */
[----:B------:R-:W-:-:S04]  /*25e0*/  USEL UR6, UR6, URZ, UP0 ;  /* 0x000000ff06067287 */ /* 0x000fc80008000000 */
[----:B------:R-:W-:Y:S01]  /*25f0*/  ULEA UR6, UR6, UR4, 0x3 ;  /* 0x0000000406067291 */ /* 0x000fe2000f8e18ff */
[----:B------:R-:W-:-:S04]  /*2600*/  LOP3.LUT R2, R2, UR5, RZ, 0x3c, !PT ;  /* 0x0000000502027c12 */ /* 0x000fc8000f8e3cff */
[----:B------:R-:W-:Y:S01]  /*2610*/  SHF.L.U32 R2, R2, 0x1f, RZ ;  /* 0x0000001f02027819 */ /* 0x000fe200000006ff */
[----:B-1--4-:R-:W-:-:S07]  /*2620*/  IMAD.U32 R0, RZ, RZ, UR6 ;  /* 0x00000006ff007e24 */ /* 0x012fce000f8e00ff */
.L_x_39:
[----:B-1----:R1:W2:Y:S02]  /*2630*/  SYNCS.PHASECHK.TRANS64.TRYWAIT P0, [R0+URZ], R2 ;  /* 0x00000002000075a7 */ /* 0x0022a400080011ff */
[----:B--2---:R-:W-:Y:S05]  /*2640*/  @!P0 NANOSLEEP.SYNCS 0x989680 ;  /* 0x009896800000895d */ /* 0x004fea0003900000 */
[----:B------:R-:W2:Y:S02]  /*2650*/  @!P0 SYNCS.PHASECHK.TRANS64 P0, [R0+URZ], R2 ;  /* 0x00000002000085a7 */ /* 0x000ea400080010ff */
[----:B--2---:R-:W-:Y:S05]  /*2660*/  @P0 EXIT ;  /* 0x000000000000094d */ /* 0x004fea0003800000 */
[----:B------:R-:W-:Y:S05]  /*2670*/  BRA `(.L_x_39) ;  /* 0xfffffffc00ec7947 */ /* 0x000fea000383ffff */
.L_x_17:
[----:B------:R-:W-:-:S04]  /*2680*/  UISETP.NE.AND UP1, UPT, UR37, URZ, UPT ;  /* 0x000000ff2500728c */ /* 0x000fc8000bf25270 */
[----:B------:R-:W-:-:S09]  /*2690*/  UISETP.NE.OR UP1, UPT, UR8, 0x1, UP1 ;  /* 0x000000010800788c */ /* 0x000fd20008f25670 */
[----:B------:R-:W-:Y:S05]  /*26a0*/  BRA.U UP1, `(.L_x_40) ;  /* 0x0000000501487547 */ /* 0x000fea000b800000 */
[----:B------:R-:W-:Y:S01]  /*26b0*/  ISETP.NE.AND P2, PT, R2, RZ, PT ;  /* 0x000000ff0200720c */ /* 0x000fe20003f45270 */
[----:B------:R-:W-:Y:S01]  /*26c0*/  IMAD.MOV.U32 R12, RZ, RZ, 0x1 ;  /* 0x00000001ff0c7424 */ /* 0x000fe200078e00ff */
[----:B------:R-:W-:Y:S02]  /*26d0*/  CS2R R10, SRZ ;  /* 0x00000000000a7805 */ /* 0x000fe4000001ff00 */
[----:B------:R-:W-:Y:S01]  /*26e0*/  CS2R R8, SRZ ;  /* 0x0000000000087805 */ /* 0x000fe2000001ff00 */
[----:B------:R-:W-:Y:S01]  /*26f0*/  UMOV UR4, 0x400 ;  /* 0x0000040000047882 */ /* 0x000fe20000000000 */
[----:B------:R-:W-:Y:S01]  /*2700*/  UMOV UR6, URZ ;  /* 0x000000ff00067c82 */ /* 0x000fe20008000000 */
[----:B------:R-:W-:-:S12]  /*2710*/  ULEA UR37, UR37, UR4, 0x18 ;  /* 0x0000000425257291 */ /* 0x000fd8000f8ec0ff */
.L_x_44:
[----:B------:R-:W-:Y:S02]  /*2720*/  LEA R0, R8, UR37, 0x3 ;  /* 0x0000002508007c11 */ /* 0x000fe4000f8e18ff */
[----:B------:R-:W-:-:S03]  /*2730*/  SHF.L.U32 R4, R9, 0x1f, RZ ;  /* 0x0000001f09047819 */ /* 0x000fc600000006ff */
[----:B------:R-:W-:Y:S01]  /*2740*/  VIADD R5, R0, 0x100 ;  /* 0x0000010000057836 */ /* 0x000fe20000000000 */
[----:B------:R-:W1:Y:S02]  /*2750*/  SYNCS.PHASECHK.TRANS64.TRYWAIT P0, [R0+URZ+0xf0], R4 ;  /* 0x0000f004000075a7 */ /* 0x000e6400080011ff */
[----:B-1----:R-:W-:Y:S05]  /*2760*/  @!P0 BRA `(.L_x_41) ;  /* 0x0000006000248947 */ /* 0x002fea0003800000 */
.L_x_141:
[----:B------:R-:W-:Y:S01]  /*2770*/  ULEA UR5, UR6, UR37, 0x3 ;  /* 0x0000002506057291 */ /* 0x000fe2000f8e18ff */
[----:B-1----:R-:W-:Y:S01]  /*2780*/  PRMT R0, RZ, 0x654, R5 ;  /* 0x00000654ff007816 */ /* 0x002fe20000000005 */
[----:B------:R-:W-:Y:S01]  /*2790*/  @!P2 IMAD.MOV.U32 R4, RZ, RZ, 0x10 ;  /* 0x00000010ff04a424 */ /* 0x000fe200078e00ff */
[----:B------:R-:W-:Y:S01]  /*27a0*/  SHF.L.U32 R5, R12, 0x1f, RZ ;  /* 0x0000001f0c057819 */ /* 0x000fe200000006ff */
[----:B------:R-:W-:Y:S01]  /*27b0*/  UIADD3 UR4, UPT, UPT, UR5, 0x90, URZ ;  /* 0x0000009005047890 */ /* 0x000fe2000fffe0ff */
[----:B------:R1:W-:Y:S05]  /*27c0*/  SYNCS.ARRIVE.TRANS64.RED.A1T0 RZ, [R0+URZ], RZ ;  /* 0x000000ff00ff79a7 */ /* 0x0003ea00081004ff */
[----:B------:R-:W-:Y:S01]  /*27d0*/  IMAD.U32 R6, RZ, RZ, UR4 ;  /* 0x00000004ff067e24 */ /* 0x000fe2000f8e00ff */
[----:B------:R-:W2:Y:S04]  /*27e0*/  SYNCS.PHASECHK.TRANS64.TRYWAIT P0, [UR5+0xa0], R5 ;  /* 0x0000a005ff0075a7 */ /* 0x000ea80008001105 */
[----:B------:R-:W-:Y:S01]  /*27f0*/  PRMT R6, R2, 0x654, R6 ;  /* 0x0000065402067816 */ /* 0x000fe20000000006 */
[----:B-12---:R-:W-:Y:S06]  /*2800*/  @!P0 BRA `(.L_x_42) ;  /* 0x0000006000108947 */ /* 0x006fec0003800000 */
.L_x_143:
[----:B------:R-:W-:Y:S01]  /*2810*/  ULEA UR4, UR6, UR37, 0x4 ;  /* 0x0000002506047291 */ /* 0x000fe2000f8e20ff */
[----:B------:R-:W-:Y:S01]  /*2820*/  SEL R3, R6, R3, !P2 ;  /* 0x0000000306037207 */ /* 0x000fe20005000000 */
[----:B------:R-:W-:Y:S01]  /*2830*/  UIADD3 UR5, UPT, UPT, UR5, 0x90, URZ ;  /* 0x0000009005057890 */ /* 0x000fe2000fffe0ff */
[----:B-1----:R-:W-:Y:S01]  /*2840*/  LEA R0, R11, UR37, 0x3 ;  /* 0x000000250b007c11 */ /* 0x002fe2000f8e18ff */
[----:B------:R-:W-:Y:S01]  /*2850*/  UIADD3 UR4, UPT, UPT, UR4, 0x120, URZ ;  /* 0x0000012004047890 */ /* 0x000fe2000fffe0ff */
[----:B------:R1:W-:Y:S01]  /*2860*/  @!P2 SYNCS.ARRIVE.TRANS64.RED RZ, [R3+URZ], R4 ;  /* 0x0000000403ffa9a7 */ /* 0x0003e200080004ff */
[----:B------:R-:W-:Y:S01]  /*2870*/  UIADD3 UR6, UPT, UPT, UR6, 0x1, URZ ;  /* 0x0000000106067890 */ /* 0x000fe2000fffe0ff */
[----:B------:R-:W-:-:S03]  /*2880*/  VIADD R8, R8, 0x1 ;  /* 0x0000000108087836 */ /* 0x000fc60000000000 */
[----:B------:R-:W-:Y:S02]  /*2890*/  UISETP.NE.AND UP0, UPT, UR6, 0x2, UPT ;  /* 0x000000020600788c */ /* 0x000fe4000bf05270 */
[----:B------:R-:W-:Y:S01]  /*28a0*/  ISETP.NE.AND P0, PT, R8, 0x2, PT ;  /* 0x000000020800780c */ /* 0x000fe20003f05270 */
[----:B------:R-:W-:Y:S06]  /*28b0*/  UGETNEXTWORKID.BROADCAST [UR4], [UR5] ;  /* 0x00000000040073ca */ /* 0x000fec0008000100 */
[----:B------:R-:W-:Y:S02]  /*28c0*/  USEL UR4, URZ, 0x1, UP0 ;  /* 0x00000001ff047887 */ /* 0x000fe40008000000 */
[----:B------:R-:W-:-:S04]  /*28d0*/  USEL UR6, UR6, URZ, UP0 ;  /* 0x000000ff06067287 */ /* 0x000fc80008000000 */
[----:B------:R-:W-:Y:S02]  /*28e0*/  LOP3.LUT R12, R12, UR4, RZ, 0x3c, !PT ;  /* 0x000000040c0c7c12 */ /* 0x000fe4000f8e3cff */
[----:B-1----:R-:W-:-:S04]  /*28f0*/  SHF.L.U32 R4, R10, 0x1f, RZ ;  /* 0x0000001f0a047819 */ /* 0x002fc800000006ff */
[----:B------:R-:W1:Y:S02]  /*2900*/  SYNCS.PHASECHK.TRANS64.TRYWAIT P1, [R0+URZ+0x90], R4 ;  /* 0x00009004000075a7 */ /* 0x000e6400080211ff */
[----:B-1----:R-:W-:Y:S05]  /*2910*/  @!P1 BRA `(.L_x_43) ;  /* 0x0000005c00e49947 */ /* 0x002fea0003800000 */
.L_x_144:
[C---:B-1----:R-:W-:Y:S01]  /*2920*/  LEA R4, R11.reuse, UR37, 0x4 ;  /* 0x000000250b047c11 */ /* 0x042fe2000f8e20ff */
[----:B------:R-:W-:Y:S01]  /*2930*/  VIADD R0, R0, 0xa0 ;  /* 0x000000a000007836 */ /* 0x000fe20000000000 */
[----:B------:R-:W-:Y:S01]  /*2940*/  SEL R8, R8, RZ, P0 ;  /* 0x000000ff08087207 */ /* 0x000fe20000000000 */
[----:B------:R-:W-:-:S03]  /*2950*/  VIADD R11, R11, 0x1 ;  /* 0x000000010b0b7836 */ /* 0x000fc60000000000 */
[----:B------:R-:W1:Y:S01]  /*2960*/  LDS.128 R4, [R4+0x120] ;  /* 0x0001200004047984 */ /* 0x000e620000000c00 */
[----:B------:R-:W-:Y:S02]  /*2970*/  PRMT R0, RZ, 0x654, R0 ;  /* 0x00000654ff007816 */ /* 0x000fe40000000000 */
[C---:B------:R-:W-:Y:S01]  /*2980*/  ISETP.NE.AND P1, PT, R11.reuse, 0x2, PT ;  /* 0x000000020b00780c */ /* 0x040fe20003f25270 */
[----:B------:R-:W-:Y:S01]  /*2990*/  @!PT LDS RZ, [RZ] ;  /* 0x00000000fffff984 */ /* 0x000fe20000000800 */
[----:B------:R-:W-:Y:S01]  /*29a0*/  @!PT LDS RZ, [RZ] ;  /* 0x00000000fffff984 */ /* 0x000fe20000000800 */
[----:B------:R-:W-:Y:S01]  /*29b0*/  @!PT LDS RZ, [RZ] ;  /* 0x00000000fffff984 */ /* 0x000fe20000000800 */
[----:B------:R-:W-:Y:S01]  /*29c0*/  @!PT LDS RZ, [RZ] ;  /* 0x00000000fffff984 */ /* 0x000fe20000000800 */
[----:B------:R2:W-:Y:S06]  /*29d0*/  MEMBAR.ALL.CTA ;  /* 0x0000000000007992 */ /* 0x0005ec0000008000 */
[----:B--2---:R-:W2:Y:S01]  /*29e0*/  FENCE.VIEW.ASYNC.S ;  /* 0x00000000000073c6 */ /* 0x004ea20000000000 */
[----:B------:R-:W-:Y:S01]  /*29f0*/  SEL R11, R11, RZ, P1 ;  /* 0x000000ff0b0b7207 */ /* 0x000fe20000800000 */
[----:B--2---:R2:W-:Y:S01]  /*2a00*/  SYNCS.ARRIVE.TRANS64.RED.A1T0 RZ, [R0+URZ], RZ ;  /* 0x000000ff00ff79a7 */ /* 0x0045e200081004ff */
[----:B-1----:R-:W-:-:S02]  /*2a10*/  LOP3.LUT P3, RZ, R6, 0x1, RZ, 0xc0, !PT ;  /* 0x0000000106ff7812 */ /* 0x002fc4000786c0ff */
[----:B------:R-:W-:-:S04]  /*2a20*/  SEL R4, RZ, 0x1, P1 ;  /* 0x00000001ff047807 */ /* 0x000fc80000800000 */
[----:B------:R-:W-:Y:S02]  /*2a30*/  LOP3.LUT R10, R10, R4, RZ, 0x3c, !PT ;  /* 0x000000040a0a7212 */ /* 0x000fe400078e3cff */
[----:B--2---:R-:W-:-:S04]  /*2a40*/  SEL R0, RZ, 0x1, P0 ;  /* 0x00000001ff007807 */ /* 0x004fc80000000000 */
[----:B------:R-:W-:Y:S01]  /*2a50*/  LOP3.LUT R9, R9, R0, RZ, 0x3c, !PT ;  /* 0x0000000009097212 */ /* 0x000fe200078e3cff */
[----:B------:R-:W-:Y:S06]  /*2a60*/  @P3 BRA `(.L_x_44) ;  /* 0xfffffffc002c3947 */ /* 0x000fec000383ffff */
[----:B------:R-:W-:Y:S01]  /*2a70*/  ULEA UR5, UR6, UR37, 0x3 ;  /* 0x0000002506057291 */ /* 0x000fe2000f8e18ff */
[----:B------:R-:W-:-:S08]  /*2a80*/  SHF.L.U32 R2, R12, 0x1f, RZ ;  /* 0x0000001f0c027819 */ /* 0x000fd000000006ff */
[----:B------:R-:W1:Y:S02]  /*2a90*/  SYNCS.PHASECHK.TRANS64 P0, [UR5+0xa0], R2 ;  /* 0x0000a002ff0075a7 */ /* 0x000e640008001005 */
[----:B-1----:R-:W-:Y:S05]  /*2aa0*/  @P0 BRA `(.L_x_45) ;  /* 0x0000000000080947 */ /* 0x002fea0003800000 */
[----:B------:R-:W1:Y:S02]  /*2ab0*/  SYNCS.PHASECHK.TRANS64.TRYWAIT P0, [UR5+0xa0], R2 ;  /* 0x0000a002ff0075a7 */ /* 0x000e640008001105 */
[----:B-1----:R-:W-:Y:S05]  /*2ac0*/  @!P0 BRA `(.L_x_46) ;  /* 0x0000005c008c8947 */ /* 0x002fea0003800000 */
.L_x_45:
[----:B------:R-:W-:-:S04]  /*2ad0*/  UIADD3 UR4, UPT, UPT, UR6, 0x1, URZ ;  /* 0x0000000106047890 */ /* 0x000fc8000fffe0ff */
[----:B------:R-:W-:-:S04]  /*2ae0*/  UISETP.NE.AND UP0, UPT, UR4, 0x2, UPT ;  /* 0x000000020400788c */ /* 0x000fc8000bf05270 */
[----:B------:R-:W-:Y:S02]  /*2af0*/  USEL UR7, URZ, 0x1, UP0 ;  /* 0x00000001ff077887 */ /* 0x000fe40008000000 */
[----:B------:R-:W-:-:S04]  /*2b00*/  USEL UR4, UR4, URZ, UP0 ;  /* 0x000000ff04047287 */ /* 0x000fc80008000000 */
[----:B------:R-:W-:Y:S01]  /*2b10*/  ULEA UR4, UR4, UR37, 0x3 ;  /* 0x0000002504047291 */ /* 0x000fe2000f8e18ff */
[----:B-1----:R-:W-:-:S04]  /*2b20*/  LOP3.LUT R2, R12, UR7, RZ, 0x3c, !PT ;  /* 0x000000070c027c12 */ /* 0x002fc8000f8e3cff */
[----:B------:R-:W-:-:S04]  /*2b30*/  SHF.L.U32 R0, R2, 0x1f, RZ ;  /* 0x0000001f02007819 */ /* 0x000fc800000006ff */
[----:B------:R-:W1:Y:S02]  /*2b40*/  SYNCS.PHASECHK.TRANS64 P0, [UR4+0xa0], R0 ;  /* 0x0000a000ff0075a7 */ /* 0x000e640008001004 */
[----:B-1----:R-:W-:Y:S05]  /*2b50*/  @P0 EXIT ;  /* 0x000000000000094d */ /* 0x002fea0003800000 */
[----:B------:R-:W-:Y:S02]  /*2b60*/  SHF.L.U32 R2, R2, 0x1f, RZ ;  /* 0x0000001f02027819 */ /* 0x000fe400000006ff */
[----:B------:R-:W-:-:S07]  /*2b70*/  MOV R0, UR4 ;  /* 0x0000000400007c02 */ /* 0x000fce0008000f00 */
.L_x_47:
[----:B-1----:R1:W2:Y:S02]  /*2b80*/  SYNCS.PHASECHK.TRANS64.TRYWAIT P0, [R0+URZ+0xa0], R2 ;  /* 0x0000a002000075a7 */ /* 0x0022a400080011ff */
[----:B--2---:R-:W-:Y:S05]  /*2b90*/  @!P0 NANOSLEEP.SYNCS 0x989680 ;  /* 0x009896800000895d */ /* 0x004fea0003900000 */
[----:B------:R-:W2:Y:S02]  /*2ba0*/  @!P0 SYNCS.PHASECHK.TRANS64 P0, [R0+URZ+0xa0], R2 ;  /* 0x0000a002000085a7 */ /* 0x000ea400080010ff */
[----:B--2---:R-:W-:Y:S05]  /*2bb0*/  @P0 EXIT ;  /* 0x000000000000094d */ /* 0x004fea0003800000 */
[----:B------:R-:W-:Y:S05]  /*2bc0*/  BRA `(.L_x_47) ;  /* 0xfffffffc00ec7947 */ /* 0x000fea000383ffff */
.L_x_40:
[----:B------:R-:W-:-:S09]  /*2bd0*/  UISETP.NE.AND UP1, UPT, UR8, URZ, UPT ;  /* 0x000000ff0800728c */ /* 0x000fd2000bf25270 */
[----:B------:R-:W-:Y:S05]  /*2be0*/  BRA.U UP1, `(.L_x_48) ;  /* 0x00000011013c7547 */ /* 0x000fea000b800000 */
[----:B------:R-:W-:Y:S01]  /*2bf0*/  UMOV UR4, 0x40 ;  /* 0x0000004000047882 */ /* 0x000fe20000000000 */
[----:B------:R-:W-:Y:S01]  /*2c00*/  NOP ;  /* 0x0000000000007918 */ /* 0x000fe20000000000 */
[----:B------:R-:W-:Y:S01]  /*2c10*/  ULEA UR4, UR37, UR4, 0x18 ;  /* 0x0000000425047291 */ /* 0x000fe2000f8ec0ff */
[----:B------:R-:W-:Y:S02]  /*2c20*/  UMOV UR5, 0x400 ;  /* 0x0000040000057882 */ /* 0x000fe40000000000 */
[----:B------:R-:W-:-:S06]  /*2c30*/  ULEA UR37, UR37, UR5, 0x18 ;  /* 0x0000000525257291 */ /* 0x000fcc000f8ec0ff */
[----:B------:R-:W1:Y:S02]  /*2c40*/  LDS.U8 R0, [UR4+0x1c] ;  /* 0x00001c04ff007984 */ /* 0x000e640008000000 */
[----:B-1----:R-:W-:-:S13]  /*2c50*/  ISETP.NE.AND P0, PT, R0, RZ, PT ;  /* 0x000000ff0000720c */ /* 0x002fda0003f05270 */
[----:B------:R-:W-:Y:S05]  /*2c60*/  @P0 BRA `(.L_x_49) ;  /* 0x0000000000580947 */ /* 0x000fea0003800000 */
[----:B------:R-:W-:-:S13]  /*2c70*/  ELECT P0, URZ, PT ;  /* 0x0000000000ff782f */ /* 0x000fda0003800000 */
[----:B------:R-:W-:Y:S05]  /*2c80*/  @!P0 BRA `(.L_x_50) ;  /* 0x0000000000608947 */ /* 0x000fea0003800000 */
[----:B------:R-:W-:Y:S01]  /*2c90*/  UMOV UR5, 0x10 ;  /* 0x0000001000057882 */ /* 0x000fe20000000000 */
[----:B------:R-:W-:Y:S01]  /*2ca0*/  HFMA2 R0, -RZ, RZ, 0, 5.9604644775390625e-08 ;  /* 0x00000001ff007431 */ /* 0x000fe200000001ff */
[----:B------:R-:W-:-:S03]  /*2cb0*/  MOV R2, 0xffff ;  /* 0x0000ffff00027802 */ /* 0x000fc60000000f00 */
[----:B------:R-:W-:Y:S04]  /*2cc0*/  DEPBAR.LE SB1, 0x36 ;  /* 0x00009d800000791a */ /* 0x000fe80000000000 */
[----:B------:R-:W1:Y:S02]  /*2cd0*/  UTCATOMSWS.FIND_AND_SET.ALIGN UP0, UR5, UR5 ;  /* 0x00000005000575e3 */ /* 0x000e640008000800 */
[----:B-1----:R-:W-:Y:S01]  /*2ce0*/  MOV R3, UR5 ;  /* 0x0000000500037c02 */ /* 0x002fe20008000f00 */
[----:B------:R-:W-:Y:S06]  /*2cf0*/  BRA.U UP0, `(.L_x_51) ;  /* 0x0000000100187547 */ /* 0x000fec000b800000 */
.L_x_52:
[----:B------:R-:W-:Y:S05]  /*2d00*/  NANOSLEEP 0x64 ;  /* 0x000000640000795d */ /* 0x000fea0003800000 */
[----:B------:R-:W-:-:S05]  /*2d10*/  UMOV UR5, 0x10 ;  /* 0x0000001000057882 */ /* 0x000fca0000000000 */
[----:B------:R-:W-:Y:S04]  /*2d20*/  DEPBAR.LE SB1, 0x36 ;  /* 0x00009d800000791a */ /* 0x000fe80000000000 */
[----:B------:R-:W1:Y:S02]  /*2d30*/  UTCATOMSWS.FIND_AND_SET.ALIGN UP0, UR5, UR5 ;  /* 0x00000005000575e3 */ /* 0x000e640008000800 */
[----:B-1----:R-:W-:Y:S01]  /*2d40*/  MOV R3, UR5 ;  /* 0x0000000500037c02 */ /* 0x002fe20008000f00 */
[----:B------:R-:W-:Y:S05]  /*2d50*/  BRA.U !UP0, `(.L_x_52) ;  /* 0xfffffffd08e87547 */ /* 0x000fea000b83ffff */
.L_x_51:
[-C--:B------:R-:W-:Y:S02]  /*2d60*/  SHF.L.U32 R2, R2, R3.reuse, RZ ;  /* 0x0000000302027219 */ /* 0x080fe400000006ff */
[----:B------:R-:W-:Y:S01]  /*2d70*/  SHF.L.U32 R0, R0, R3, RZ ;  /* 0x0000000300007219 */ /* 0x000fe200000006ff */
[----:B------:R-:W-:Y:S02]  /*2d80*/  IMAD.SHL.U32 R3, R3, 0x20, RZ ;  /* 0x0000002003037824 */ /* 0x000fe400078e00ff */
[----:B------:R1:W-:Y:S04]  /*2d90*/  ATOMS.OR RZ, [UR4+0x14], R2 ;  /* 0x00001402ffff798c */ /* 0x0003e8000b000004 */
[----:B------:R1:W-:Y:S04]  /*2da0*/  ATOMS.OR RZ, [UR4+0x18], R0 ;  /* 0x00001800ffff798c */ /* 0x0003e8000b000004 */
[----:B------:R1:W-:Y:S01]  /*2db0*/  STS [UR37+0x140], R3 ;  /* 0x00014003ff007988 */ /* 0x0003e20008000825 */
[----:B------:R-:W-:Y:S05]  /*2dc0*/  BRA `(.L_x_50) ;  /* 0x0000000000107947 */ /* 0x000fea0003800000 */
.L_x_49:
[----:B------:R-:W-:Y:S02]  /*2dd0*/  MOV R0, 0xffffffff ;  /* 0xffffffff00007802 */ /* 0x000fe40000000f00 */
[----:B------:R-:W-:-:S03]  /*2de0*/  MOV R2, 0x2e10 ;  /* 0x00002e1000027802 */ /* 0x000fc60000000f00 */
[----:B------:R1:W-:Y:S04]  /*2df0*/  STS [UR37+0x140], R0 ;  /* 0x00014000ff007988 */ /* 0x0003e80008000825 */
[----:B-1-3-5:R-:W-:Y:S05]  /*2e00*/  CALL.REL.NOINC `($__internal_1_$__cuda_sm10x_tcgen05_guardrail_trap_phase_invalid_during_alloc) ;  /* 0x0000006000d47944 */ /* 0x02afea0003c00000 */
.L_x_50:
[----:B------:R-:W-:Y:S05]  /*2e10*/  WARPSYNC.ALL ;  /* 0x0000000000007948 */ /* 0x000fea0003800000 */
[----:B------:R-:W2:Y:S01]  /*2e20*/  S2UR UR5, SR_CgaCtaId ;  /* 0x00000000000579c3 */ /* 0x000ea20000008800 */
[----:B------:R-:W-:Y:S01]  /*2e30*/  UMOV UR4, 0x400 ;  /* 0x0000040000047882 */ /* 0x000fe20000000000 */
[----:B------:R-:W-:-:S06]  /*2e40*/  NOP ;  /* 0x0000000000007918 */ /* 0x000fcc0000000000 */
[----:B------:R-:W-:Y:S06]  /*2e50*/  BAR.ARV 0x6, 0xa0 ;  /* 0x0182800000007b1d */ /* 0x000fec0000002000 */
[----:B------:R-:W4:Y:S01]  /*2e60*/  LDCU UR7, c[0x0][0x38c] ;  /* 0x00007180ff0777ac */ /* 0x000f220008000800 */
[----:B------:R-:W-:Y:S01]  /*2e70*/  IMAD.MOV.U32 R11, RZ, RZ, 0x1 ;  /* 0x00000001ff0b7424 */ /* 0x000fe200078e00ff */
[----:B------:R-:W-:Y:S01]  /*2e80*/  CS2R R8, SRZ ;  /* 0x0000000000087805 */ /* 0x000fe2000001ff00 */
[----:B------:R-:W-:Y:S01]  /*2e90*/  IMAD.MOV.U32 R10, RZ, RZ, RZ ;  /* 0x000000ffff0a7224 */ /* 0x000fe200078e00ff */
[----:B------:R-:W3:Y:S01]  /*2ea0*/  LDCU UR6, c[0x0][0x38c] ;  /* 0x00007180ff0677ac */ /* 0x000ee20008000800 */
[----:B------:R-:W-:Y:S01]  /*2eb0*/  UMOV UR15, URZ ;  /* 0x000000ff000f7c82 */ /* 0x000fe20008000000 */
[----:B------:R-:W-:Y:S01]  /*2ec0*/  UMOV UR14, URZ ;  /* 0x000000ff000e7c82 */ /* 0x000fe20008000000 */
[----:B--2---:R-:W-:Y:S01]  /*2ed0*/  ULEA UR5, UR5, UR4, 0x18 ;  /* 0x0000000405057291 */ /* 0x004fe2000f8ec0ff */
[----:B------:R-:W-:Y:S01]  /*2ee0*/  UMOV UR32, 0x0 ;  /* 0x0000000000207882 */ /* 0x000fe20000000000 */
[----:B------:R-:W-:-:S02]  /*2ef0*/  UMOV UR33, 0x4200910 ;  /* 0x0420091000217882 */ /* 0x000fc40000000000 */
[----:B------:R-:W-:Y:S02]  /*2f00*/  UIADD3 UR9, UPT, UPT, UR5, 0x8800, URZ ;  /* 0x0000880005097890 */ /* 0x000fe4000fffe0ff */
[----:B------:R-:W-:Y:S02]  /*2f10*/  UIADD3 UR10, UPT, UPT, UR5, 0x18800, URZ ;  /* 0x00018800050a7890 */ /* 0x000fe4000fffe0ff */
[----:B----4-:R-:W-:Y:S01]  /*2f20*/  UIADD3 UR7, UPT, UPT, UR7, 0x3f, URZ ;  /* 0x0000003f07077890 */ /* 0x010fe2000fffe0ff */
[----:B-1----:R-:W1:Y:S01]  /*2f30*/  LDS R0, [UR5+0x140] ;  /* 0x00014005ff007984 */ /* 0x002e620008000800 */
[----:B------:R-:W-:Y:S02]  /*2f40*/  USHF.R.U32.HI UR9, URZ, 0x4, UR9 ;  /* 0x00000004ff097899 */ /* 0x000fe40008011609 */
[----:B------:R-:W-:Y:S02]  /*2f50*/  USHF.R.S32.HI UR4, URZ, 0x1f, UR7 ;  /* 0x0000001fff047899 */ /* 0x000fe40008011407 */
[----:B------:R-:W-:-:S02]  /*2f60*/  USHF.R.U32.HI UR10, URZ, 0x4, UR10 ;  /* 0x00000004ff0a7899 */ /* 0x000fc4000801160a */
[----:B------:R-:W-:Y:S02]  /*2f70*/  ULEA.HI UR4, UR4, UR7, URZ, 0x6 ;  /* 0x0000000704047291 */ /* 0x000fe4000f8f30ff */
[----:B------:R-:W-:Y:S02]  /*2f80*/  ULOP3.LUT UR9, UR9, 0x3fff, URZ, 0xc0, !UPT ;  /* 0x00003fff09097892 */ /* 0x000fe4000f8ec0ff */
[----:B------:R-:W-:Y:S02]  /*2f90*/  USHF.R.S32.HI UR4, URZ, 0x6, UR4 ;  /* 0x00000006ff047899 */ /* 0x000fe40008011404 */
[----:B------:R-:W-:Y:S02]  /*2fa0*/  ULOP3.LUT UR10, UR10, 0x3fff, URZ, 0xc0, !UPT ;  /* 0x00003fff0a0a7892 */ /* 0x000fe4000f8ec0ff */
[----:B------:R-:W-:Y:S01]  /*2fb0*/  UISETP.LT.AND UP0, UPT, UR4, 0x1, UPT ;  /* 0x000000010400788c */ /* 0x000fe2000bf01270 */
[----:B------:R-:W-:Y:S01]  /*2fc0*/  UMOV UR30, 0x0 ;  /* 0x00000000001e7882 */ /* 0x000fe20000000000 */
[----:B------:R-:W-:-:S02]  /*2fd0*/  UMOV UR31, 0x4200910 ;  /* 0x04200910001f7882 */ /* 0x000fc40000000000 */
[----:B------:R-:W-:Y:S01]  /*2fe0*/  USEL UR8, UR4, 0x1, !UP0 ;  /* 0x0000000104087887 */ /* 0x000fe2000c000000 */
[----:B------:R-:W-:Y:S01]  /*2ff0*/  UMOV UR28, 0x0 ;  /* 0x00000000001c7882 */ /* 0x000fe20000000000 */
[----:B------:R-:W-:Y:S01]  /*3000*/  UMOV UR29, 0x4200910 ;  /* 0x04200910001d7882 */ /* 0x000fe20000000000 */
[----:B------:R-:W-:Y:S01]  /*3010*/  UMOV UR26, 0x0 ;  /* 0x00000000001a7882 */ /* 0x000fe20000000000 */
[----:B------:R-:W-:Y:S01]  /*3020*/  UMOV UR27, 0x4200910 ;  /* 0x04200910001b7882 */ /* 0x000fe20000000000 */
[----:B------:R-:W-:Y:S01]  /*3030*/  UMOV UR24, 0x0 ;  /* 0x0000000000187882 */ /* 0x000fe20000000000 */
[----:B------:R-:W-:Y:S01]  /*3040*/  UMOV UR25, 0x4200910 ;  /* 0x0420091000197882 */ /* 0x000fe20000000000 */
[----:B------:R-:W-:Y:S01]  /*3050*/  UMOV UR22, 0x0 ;  /* 0x0000000000167882 */ /* 0x000fe20000000000 */
[----:B------:R-:W-:Y:S01]  /*3060*/  UMOV UR23, 0x4200910 ;  /* 0x0420091000177882 */ /* 0x000fe20000000000 */
[----:B------:R-:W-:Y:S02]  /*3070*/  ULOP3.LUT UR9, UR9, 0x10000, URZ, 0xfc, !UPT ;  /* 0x0001000009097892 */ /* 0x000fe4000f8efcff */
[----:B------:R-:W-:-:S02]  /*3080*/  ULOP3.LUT UR10, UR10, 0x10000, URZ, 0xfc, !UPT ;  /* 0x000100000a0a7892 */ /* 0x000fc4000f8efcff */
[----:B------:R-:W-:Y:S02]  /*3090*/  UIADD3 UR8, UPT, UPT, -UR8, URZ, URZ ;  /* 0x000000ff08087290 */ /* 0x000fe4000fffe1ff */
[----:B---3--:R-:W-:Y:S01]  /*30a0*/  UISETP.GE.AND UP3, UPT, UR6, 0x1, UPT ;  /* 0x000000010600788c */ /* 0x008fe2000bf66270 */
[----:B------:R-:W-:Y:S01]  /*30b0*/  UMOV UR20, 0x0 ;  /* 0x0000000000147882 */ /* 0x000fe20000000000 */
[----:B------:R-:W-:Y:S01]  /*30c0*/  UMOV UR21, 0x4200910 ;  /* 0x0420091000157882 */ /* 0x000fe20000000000 */
[----:B------:R-:W-:Y:S01]  /*30d0*/  UMOV UR18, 0x0 ;  /* 0x0000000000127882 */ /* 0x000fe20000000000 */
[----:B-1----:R-:W-:Y:S01]  /*30e0*/  R2UR UR16, R0 ;  /* 0x00000000001072ca */ /* 0x002fe200000e0000 */
[----:B------:R-:W-:-:S14]  /*30f0*/  UMOV UR19, 0x4200910 ;  /* 0x0420091000137882 */ /* 0x000fdc0000000000 */
.L_x_59:
[----:B------:R-:W-:Y:S02]  /*3100*/  LEA R0, R10, UR5, 0x3 ;  /* 0x000000050a007c11 */ /* 0x000fe4000f8e18ff */
[----:B------:R-:W-:Y:S02]  /*3110*/  SHF.L.U32 R2, R9, 0x1f, RZ ;  /* 0x0000001f09027819 */ /* 0x000fe400000006ff */
[----:B------:R-:W-:Y:S01]  /*3120*/  PLOP3.LUT P0, PT, PT, PT, UP3, 0x80, 0x8 ;  /* 0x000000000008781c */ /* 0x000fe20003f0f038 */
[----:B------:R-:W-:Y:S01]  /*3130*/  VIADD R3, R0, 0xa0 ;  /* 0x000000a000037836 */ /* 0x000fe20000000000 */
[----:B-1----:R-:W1:Y:S02]  /*3140*/  SYNCS.PHASECHK.TRANS64.TRYWAIT P1, [R0+URZ+0x90], R2 ;  /* 0x00009002000075a7 */ /* 0x002e6400080211ff */
[----:B-1-3--:R-:W-:Y:S09]  /*3150*/  @!P1 BRA `(.L_x_53) ;  /* 0x0000005800009947 */ /* 0x00aff20003800000 */
.L_x_146:
[----:B------:R-:W-:Y:S01]  /*3160*/  LEA R4, R10, UR5, 0x4 ;  /* 0x000000050a047c11 */ /* 0x000fe2000f8e20ff */
[----:B------:R-:W-:Y:S01]  /*3170*/  @UP3 ULEA UR7, UR14, UR5, 0x3 ;  /* 0x000000050e073291 */ /* 0x000fe2000f8e18ff */
[----:B------:R-:W-:Y:S01]  /*3180*/  PLOP3.LUT P2, PT, PT, PT, PT, 0x80, 0x8 ;  /* 0x000000000008781c */ /* 0x000fe20003f4f070 */
[----:B------:R-:W-:Y:S01]  /*3190*/  ULEA UR6, UR15, UR5, 0x3 ;  /* 0x000000050f067291 */ /* 0x000fe2000f8e18ff */
[----:B------:R-:W-:Y:S01]  /*31a0*/  PRMT R3, RZ, 0x654, R3 ;  /* 0x00000654ff037816 */ /* 0x000fe20000000003 */
[----:B------:R-:W-:Y:S01]  /*31b0*/  ULEA.HI UR11, UR15, UR15, URZ, 0x1 ;  /* 0x0000000f0f0b7291 */ /* 0x000fe2000f8f08ff */
[----:B------:R-:W2:Y:S01]  /*31c0*/  LDS.128 R4, [R4+0x120] ;  /* 0x0001200004047984 */ /* 0x000ea20000000c00 */
[----:B-1----:R-:W-:Y:S02]  /*31d0*/  @P0 SHF.L.U32 R2, R8, 0x1f, RZ ;  /* 0x0000001f08020819 */ /* 0x002fe400000006ff */
[----:B------:R-:W-:Y:S01]  /*31e0*/  SHF.L.U32 R0, R11, 0x1f, RZ ;  /* 0x0000001f0b007819 */ /* 0x000fe200000006ff */
[----:B------:R-:W-:Y:S01]  /*31f0*/  @!PT LDS RZ, [RZ] ;  /* 0x00000000fffff984 */ /* 0x000fe20000000800 */
[----:B------:R-:W-:Y:S01]  /*3200*/  @!PT LDS RZ, [RZ] ;  /* 0x00000000fffff984 */ /* 0x000fe20000000800 */
[----:B------:R-:W-:Y:S01]  /*3210*/  @!PT LDS RZ, [RZ] ;  /* 0x00000000fffff984 */ /* 0x000fe20000000800 */
[----:B------:R-:W-:Y:S01]  /*3220*/  @!PT LDS RZ, [RZ] ;  /* 0x00000000fffff984 */ /* 0x000fe20000000800 */
[----:B------:R1:W-:Y:S06]  /*3230*/  MEMBAR.ALL.CTA ;  /* 0x0000000000007992 */ /* 0x0003ec0000008000 */
[----:B-1----:R-:W1:Y:S02]  /*3240*/  FENCE.VIEW.ASYNC.S ;  /* 0x00000000000073c6 */ /* 0x002e640000000000 */
[----:B-1----:R1:W-:Y:S01]  /*3250*/  SYNCS.ARRIVE.TRANS64.RED.A1T0 RZ, [R3+URZ], RZ ;  /* 0x000000ff03ff79a7 */ /* 0x0023e200081004ff */
[----:B------:R1:W3:Y:S01]  /*3260*/  @P0 SYNCS.PHASECHK.TRANS64.TRYWAIT P2, [UR7], R2 ;  /* 0x00000002ff0005a7 */ /* 0x0002e20008041107 */
[----:B------:R-:W-:-:S02]  /*3270*/  USHF.L.U32 UR7, UR11, 0x6, URZ ;  /* 0x000000060b077899 */ /* 0x000fc400080006ff */
[----:B------:R-:W-:Y:S01]  /*3280*/  ULOP3.LUT UR11, UR11, 0xffe, URZ, 0xc0, !UPT ;  /* 0x00000ffe0b0b7892 */ /* 0x000fe2000f8ec0ff */
[----:B--2---:R-:W-:Y:S01]  /*3290*/  LOP3.LUT P1, RZ, R6, 0x1, RZ, 0xc0, !PT ;  /* 0x0000000106ff7812 */ /* 0x004fe2000782c0ff */
[----:B------:R-:W-:Y:S02]  /*32a0*/  ULOP3.LUT UR7, UR7, 0xffffff80, URZ, 0xc0, !UPT ;  /* 0xffffff8007077892 */ /* 0x000fe4000f8ec0ff */
[----:B------:R-:W-:Y:S02]  /*32b0*/  UIADD3 UR11, UPT, UPT, -UR11, UR15, URZ ;  /* 0x0000000f0b0b7290 */ /* 0x000fe4000fffe1ff */
[----:B------:R-:W-:-:S04]  /*32c0*/  UIADD3 UR7, UPT, UPT, UR16, UR7, URZ ;  /* 0x0000000710077290 */ /* 0x000fc8000fffe0ff */
[----:B------:R-:W-:Y:S01]  /*32d0*/  ULEA UR7, UR11, UR7, 0x14 ;  /* 0x000000070b077291 */ /* 0x000fe2000f8ea0ff */
[----:B------:R-:W2:Y:S02]  /*32e0*/  SYNCS.PHASECHK.TRANS64.TRYWAIT P0, [UR6+0xd0], R0 ;  /* 0x0000d000ff0075a7 */ /* 0x000ea40008001106 */
[----:B-123--:R-:W-:Y:S09]  /*32f0*/  @!P0 BRA `(.L_x_54) ;  /* 0x0000005400ac8947 */ /* 0x00eff20003800000 */
.L_x_148:
[----:B------:R-:W-:Y:S01]  /*3300*/  IADD3 R10, PT, PT, R10, 0x1, RZ ;  /* 0x000000010a0a7810 */ /* 0x000fe20007ffe0ff */
[----:B------:R-:W-:Y:S06]  /*3310*/  BRA.U !UP3, `(.L_x_55) ;  /* 0x000000050b107547 */ /* 0x000fec000b800000 */
[----:B------:R-:W-:Y:S01]  /*3320*/  UPLOP3.LUT UP4, UPT, UPT, UPT, UPT, 0x40, 0x4 ;  /* 0x000000000004789c */ /* 0x000fe20003f8e870 */
[----:B------:R-:W-:Y:S01]  /*3330*/  UMOV UR13, UR8 ;  /* 0x00000008000d7c82 */ /* 0x000fe20008000000 */
[----:B------:R-:W-:Y:S01]  /*3340*/  UMOV UR12, UR4 ;  /* 0x00000004000c7c82 */ /* 0x000fe20008000000 */
[----:B------:R-:W-:-:S08]  /*3350*/  UMOV UR17, UR14 ;  /* 0x0000000e00117c82 */ /* 0x000fd00008000000 */
.L_x_58:
[----:B------:R-:W-:Y:S02]  /*3360*/  UIADD3 UR13, UPT, UPT, UR13, 0x1, URZ ;  /* 0x000000010d0d7890 */ /* 0x000fe4000fffe0ff */
[----:B--2---:R-:W-:Y:S02]  /*3370*/  ULEA UR11, UR17, UR5, 0x3 ;  /* 0x00000005110b7291 */ /* 0x004fe4000f8e18ff */
[----:B------:R-:W-:Y:S01]  /*3380*/  UISETP.NE.AND UP0, UPT, UR13, URZ, UPT ;  /* 0x000000ff0d00728c */ /* 0x000fe2000bf05270 */
[----:B---3--:R-:W-:Y:S10]  /*3390*/  @P2 BRA `(.L_x_56) ;  /* 0x00000000000c2947 */ /* 0x008ff40003800000 */
[----:B-1----:R-:W-:Y:S04]  /*33a0*/  SHF.L.U32 R2, R8, 0x1f, RZ ;  /* 0x0000001f08027819 */ /* 0x002fe800000006ff */
[----:B------:R-:W1:Y:S02]  /*33b0*/  SYNCS.PHASECHK.TRANS64.TRYWAIT P0, [UR11], R2 ;  /* 0x00000002ff0075a7 */ /* 0x000e64000800110b */
[----:B-1----:R-:W-:Y:S05]  /*33c0*/  @!P0 BRA `(.L_x_57) ;  /* 0x0000005400908947 */ /* 0x002fea0003800000 */
.L_x_56:
[----:B------:R-:W-:Y:S01]  /*33d0*/  UISETP.NE.AND UP1, UPT, UR12, 0x1, UPT ;  /* 0x000000010c00788c */ /* 0x000fe2000bf25270 */
[----:B------:R-:W-:Y:S01]  /*33e0*/  PLOP3.LUT P2, PT, PT, PT, PT, 0x80, 0x8 ;  /* 0x000000000008781c */ /* 0x000fe20003f4f070 */
[----:B------:R-:W-:Y:S02]  /*33f0*/  UIADD3 UR14, UPT, UPT, UR17, 0x1, URZ ;  /* 0x00000001110e7890 */ /* 0x000fe4000fffe0ff */
[----:B------:R-:W-:Y:S02]  /*3400*/  ULEA UR64, UR17, UR10, 0xb ;  /* 0x0000000a11407291 */ /* 0x000fe4000f8e58ff */
[----:B------:R-:W-:Y:S01]  /*3410*/  UISETP.NE.AND UP2, UPT, UR14, 0x4, UPT ;  /* 0x000000040e00788c */ /* 0x000fe2000bf45270 */
[----:B------:R-:W-:Y:S01]  /*3420*/  PLOP3.LUT P0, PT, PT, PT, UP1, 0x80, 0x8 ;  /* 0x000000000008781c */ /* 0x000fe20003f0f018 */
[----:B------:R-:W-:Y:S02]  /*3430*/  ULEA UR62, UR17, UR9, 0xa ;  /* 0x00000009113e7291 */ /* 0x000fe4000f8e50ff */
[----:B------:R-:W-:Y:S02]  /*3440*/  USEL UR35, URZ, 0x1, UP2 ;  /* 0x00000001ff237887 */ /* 0x000fe40009000000 */
[----:B------:R-:W-:Y:S02]  /*3450*/  USEL UR14, UR14, URZ, UP2 ;  /* 0x000000ff0e0e7287 */ /* 0x000fe40009000000 */
[----:B------:R-:W-:Y:S02]  /*3460*/  UIADD3 UR60, UPT, UPT, UR64, 0x2, URZ ;  /* 0x00000002403c7890 */ /* 0x000fe4000fffe0ff */
[----:B------:R-:W-:Y:S01]  /*3470*/  @UP1 ULEA UR34, UR14, UR5, 0x3 ;  /* 0x000000050e221291 */ /* 0x000fe2000f8e18ff */
[----:B------:R-:W-:Y:S01]  /*3480*/  LOP3.LUT R8, R8, UR35, RZ, 0x3c, !PT ;  /* 0x0000002308087c12 */ /* 0x000fe2000f8e3cff */
[----:B------:R-:W-:Y:S02]  /*3490*/  UIADD3 UR58, UPT, UPT, UR62, 0x2, URZ ;  /* 0x000000023e3a7890 */ /* 0x000fe4000fffe0ff */
[----:B------:R-:W-:Y:S01]  /*34a0*/  UIADD3 UR56, UPT, UPT, UR64, 0x4, URZ ;  /* 0x0000000440387890 */ /* 0x000fe2000fffe0ff */
[----:B-1----:R-:W-:Y:S01]  /*34b0*/  @P0 SHF.L.U32 R0, R8, 0x1f, RZ ;  /* 0x0000001f08000819 */ /* 0x002fe200000006ff */
[----:B------:R-:W-:Y:S02]  /*34c0*/  UIADD3 UR54, UPT, UPT, UR62, 0x4, URZ ;  /* 0x000000043e367890 */ /* 0x000fe4000fffe0ff */
[----:B------:R-:W-:Y:S01]  /*34d0*/  UIADD3 UR52, UPT, UPT, UR64, 0x6, URZ ;  /* 0x0000000640347890 */ /* 0x000fe2000fffe0ff */
[----:B------:R2:W3:Y:S01]  /*34e0*/  @P0 SYNCS.PHASECHK.TRANS64.TRYWAIT P2, [UR34], R0 ;  /* 0x00000000ff0005a7 */ /* 0x0004e20008041122 */
[----:B------:R-:W-:Y:S02]  /*34f0*/  UIADD3 UR50, UPT, UPT, UR62, 0x6, URZ ;  /* 0x000000063e327890 */ /* 0x000fe4000fffe0ff */
        /* <DEDUP_REMOVED lines=9> */
[----:B------:R-:W-:Y:S01]  /*3590*/  UIADD3 UR12, UPT, UPT, UR12, -0x1, URZ ;  /* 0xffffffff0c0c7890 */ /* 0x000fe2000fffe0ff */
[----:B------:R-:W-:Y:S01]  /*35a0*/  UMOV UR65, 0x40004040 ;  /* 0x4000404000417882 */ /* 0x000fe20000000000 */
[----:B------:R-:W-:Y:S01]  /*35b0*/  UMOV UR63, 0x40004040 ;  /* 0x40004040003f7882 */ /* 0x000fe20000000000 */
[----:B------:R-:W-:Y:S01]  /*35c0*/  UMOV UR61, 0x40004040 ;  /* 0x40004040003d7882 */ /* 0x000fe20000000000 */
[----:B------:R2:W-:Y:S01]  /*35d0*/  UTCHMMA gdesc[UR62], gdesc[UR64], tmem[UR7], tmem[UR32], idesc[UR33], UP4 ;  /* 0x00ff20403e0075ea */ /* 0x0005e2000a000007 */
[----:B------:R-:W-:Y:S01]  /*35e0*/  UPLOP3.LUT UP4, UPT, UPT, UPT, UPT, 0x80, 0x8 ;  /* 0x000000000008789c */ /* 0x000fe20003f8f070 */
[----:B------:R-:W-:Y:S01]  /*35f0*/  UMOV UR59, 0x40004040 ;  /* 0x40004040003b7882 */ /* 0x000fe20000000000 */
[----:B------:R-:W-:Y:S01]  /*3600*/  UMOV UR57, 0x40004040 ;  /* 0x4000404000397882 */ /* 0x000fe20000000000 */
[----:B------:R2:W-:Y:S01]  /*3610*/  UTCHMMA gdesc[UR58], gdesc[UR60], tmem[UR7], tmem[UR30], idesc[UR31], UPT ;  /* 0x00ff1e3c3a0075ea */ /* 0x0005e2000b800007 */
        /* <DEDUP_REMOVED lines=14> */
[----:B------:R-:W-:Y:S01]  /*3700*/  UMOV UR35, 0x40004040 ;  /* 0x4000404000237882 */ /* 0x000fe20000000000 */
[----:B------:R2:W-:Y:S01]  /*3710*/  UTCHMMA gdesc[UR38], gdesc[UR40], tmem[UR7], tmem[UR20], idesc[UR21], UPT ;  /* 0x00ff1428260075ea */ /* 0x0005e2000b800007 */
[----:B------:R2:W-:Y:S01]  /*3720*/  UTCHMMA gdesc[UR34], gdesc[UR36], tmem[UR7], tmem[UR18], idesc[UR19], UPT ;  /* 0x00ff1224220075ea */ /* 0x0005e2000b800007 */
[----:B------:R2:W-:Y:S01]  /*3730*/  UTCBAR [UR11], URZ ;  /* 0x000000ff0b0073e9 */ /* 0x0005e200080000ff */
[----:B------:R-:W-:Y:S01]  /*3740*/  UMOV UR17, UR14 ;  /* 0x0000000e00117c82 */ /* 0x000fe20008000000 */
[----:B------:R-:W-:Y:S05]  /*3750*/  BRA.U UP0, `(.L_x_58) ;  /* 0xfffffffd00007547 */ /* 0x000fea000b83ffff */
.L_x_55:
[----:B------:R-:W-:Y:S01]  /*3760*/  UIADD3 UR15, UPT, UPT, UR15, 0x1, URZ ;  /* 0x000000010f0f7890 */ /* 0x000fe2000fffe0ff */
[C---:B------:R-:W-:Y:S01]  /*3770*/  ISETP.NE.AND P0, PT, R10.reuse, 0x2, PT ;  /* 0x000000020a00780c */ /* 0x040fe20003f05270 */
[----:B--2---:R-:W-:Y:S02]  /*3780*/  UIADD3 UR7, UPT, UPT, UR6, 0xb0, URZ ;  /* 0x000000b006077890 */ /* 0x004fe4000fffe0ff */
[----:B------:R-:W-:Y:S01]  /*3790*/  UISETP.NE.AND UP0, UPT, UR15, 0x4, UPT ;  /* 0x000000040f00788c */ /* 0x000fe2000bf05270 */
[----:B-1----:R-:W-:Y:S02]  /*37a0*/  SEL R0, RZ, 0x1, P0 ;  /* 0x00000001ff007807 */ /* 0x002fe40000000000 */
[----:B------:R-:W-:Y:S01]  /*37b0*/  SEL R10, R10, RZ, P0 ;  /* 0x000000ff0a0a7207 */ /* 0x000fe20000000000 */
[----:B------:R-:W-:Y:S01]  /*37c0*/  USEL UR6, URZ, 0x1, UP0 ;  /* 0x00000001ff067887 */ /* 0x000fe20008000000 */
[----:B------:R-:W-:Y:S01]  /*37d0*/  LOP3.LUT R9, R9, R0, RZ, 0x3c, !PT ;  /* 0x0000000009097212 */ /* 0x000fe200078e3cff */
[----:B------:R-:W-:Y:S01]  /*37e0*/  USEL UR15, UR15, URZ, UP0 ;  /* 0x000000ff0f0f7287 */ /* 0x000fe20008000000 */
[----:B------:R1:W-:Y:S03]  /*37f0*/  UTCBAR [UR7], URZ ;  /* 0x000000ff070073e9 */ /* 0x0003e600080000ff */
[----:B------:R-:W-:Y:S01]  /*3800*/  LOP3.LUT R11, R11, UR6, RZ, 0x3c, !PT ;  /* 0x000000060b0b7c12 */ /* 0x000fe2000f8e3cff */
[----:B------:R-:W-:Y:S07]  /*3810*/  @P1 BRA `(.L_x_59) ;  /* 0xfffffff800381947 */ /* 0x000fee000383ffff */
[----:B------:R-:W2:Y:S01]  /*3820*/  S2UR UR4, SR_CgaCtaId ;  /* 0x00000000000479c3 */ /* 0x000ea20000008800 */
[----:B------:R-:W-:Y:S01]  /*3830*/  ELECT P0, URZ, PT ;  /* 0x0000000000ff782f */ /* 0x000fe20003800000 */
[----:B------:R-:W-:Y:S01]  /*3840*/  IMAD.MOV.U32 R0, RZ, RZ, 0x1 ;  /* 0x00000001ff007424 */ /* 0x000fe200078e00ff */
[----:B------:R-:W-:Y:S01]  /*3850*/  UIADD3 UR5, UPT, UPT, UR5, 0xd0, URZ ;  /* 0x000000d005057890 */ /* 0x000fe2000fffe0ff */
[----:B------:R-:W-:Y:S01]  /*3860*/  SHF.L.U32 R2, R11, 0x1f, RZ ;  /* 0x0000001f0b027819 */ /* 0x000fe200000006ff */
[----:B------:R-:W-:-:S03]  /*3870*/  UMOV UR6, 0x40 ;  /* 0x0000004000067882 */ /* 0x000fc60000000000 */
[----:B------:R-:W-:Y:S01]  /*3880*/  UVIRTCOUNT.DEALLOC.SMPOOL 0x80 ;  /* 0x000000800000784c */ /* 0x000fe20000000000 */
[----:B--2---:R-:W-:Y:S02]  /*3890*/  ULEA UR4, UR4, UR6, 0x18 ;  /* 0x0000000604047291 */ /* 0x004fe4000f8ec0ff */
[----:B------:R-:W-:-:S07]  /*38a0*/  ULEA UR6, UR15, UR5, 0x3 ;  /* 0x000000050f067291 */ /* 0x000fce000f8e18ff */
[----:B------:R2:W-:Y:S02]  /*38b0*/  @P0 STS.U8 [UR4+0x1c], R0 ;  /* 0x00001c00ff000988 */ /* 0x0005e40008000004 */
[----:B------:R-:W4:Y:S02]  /*38c0*/  SYNCS.PHASECHK.TRANS64.TRYWAIT P0, [UR6], R2 ;  /* 0x00000002ff0075a7 */ /* 0x000f240008001106 */
[----:B--2-4-:R-:W-:Y:S05]  /*38d0*/  @!P0 BRA `(.L_x_60) ;  /* 0x0000005000648947 */ /* 0x014fea0003800000 */
.L_x_151:
[----:B-1----:R-:W-:-:S04]  /*38e0*/  UIADD3 UR7, UPT, UPT, UR15, 0x1, URZ ;  /* 0x000000010f077890 */ /* 0x002fc8000fffe0ff */
[----:B------:R-:W-:-:S04]  /*38f0*/  UISETP.NE.AND UP0, UPT, UR7, 0x4, UPT ;  /* 0x000000040700788c */ /* 0x000fc8000bf05270 */
[----:B------:R-:W-:Y:S02]  /*3900*/  USEL UR8, URZ, 0x1, UP0 ;  /* 0x00000001ff087887 */ /* 0x000fe40008000000 */
[----:B------:R-:W-:-:S04]  /*3910*/  USEL UR7, UR7, URZ, UP0 ;  /* 0x000000ff07077287 */ /* 0x000fc80008000000 */
[----:B------:R-:W-:Y:S01]  /*3920*/  ULEA UR6, UR7, UR5, 0x3 ;  /* 0x0000000507067291 */ /* 0x000fe2000f8e18ff */
[----:B--2---:R-:W-:-:S04]  /*3930*/  LOP3.LUT R2, R11, UR8, RZ, 0x3c, !PT ;  /* 0x000000080b027c12 */ /* 0x004fc8000f8e3cff */
[----:B------:R-:W-:-:S04]  /*3940*/  SHF.L.U32 R3, R2, 0x1f, RZ ;  /* 0x0000001f02037819 */ /* 0x000fc800000006ff */
[----:B------:R-:W1:Y:S02]  /*3950*/  SYNCS.PHASECHK.TRANS64.TRYWAIT P0, [UR6], R3 ;  /* 0x00000003ff0075a7 */ /* 0x000e640008001106 */
[----:B-1----:R-:W-:Y:S05]  /*3960*/  @!P0 BRA `(.L_x_61) ;  /* 0x0000005000588947 */ /* 0x002fea0003800000 */
.L_x_153:
        /* <DEDUP_REMOVED lines=9> */
.L_x_155:
[----:B------:R-:W-:-:S04]  /*3a00*/  UIADD3 UR7, UPT, UPT, UR7, 0x1, URZ ;  /* 0x0000000107077890 */ /* 0x000fc8000fffe0ff */
[----:B------:R-:W-:-:S04]  /*3a10*/  UISETP.NE.AND UP0, UPT, UR7, 0x4, UPT ;  /* 0x000000040700788c */ /* 0x000fc8000bf05270 */
[----:B------:R-:W-:Y:S02]  /*3a20*/  USEL UR6, URZ, 0x1, UP0 ;  /* 0x00000001ff067887 */ /* 0x000fe40008000000 */
[----:B------:R-:W-:-:S04]  /*3a30*/  USEL UR7, UR7, URZ, UP0 ;  /* 0x000000ff07077287 */ /* 0x000fc80008000000 */
[----:B------:R-:W-:Y:S01]  /*3a40*/  ULEA UR7, UR7, UR5, 0x3 ;  /* 0x0000000507077291 */ /* 0x000fe2000f8e18ff */
[----:B------:R-:W-:-:S04]  /*3a50*/  LOP3.LUT R2, R2, UR6, RZ, 0x3c, !PT ;  /* 0x0000000602027c12 */ /* 0x000fc8000f8e3cff */
[----:B------:R-:W-:-:S04]  /*3a60*/  SHF.L.U32 R2, R2, 0x1f, RZ ;  /* 0x0000001f02027819 */ /* 0x000fc800000006ff */
[----:B------:R-:W2:Y:S02]  /*3a70*/  SYNCS.PHASECHK.TRANS64.TRYWAIT P0, [UR7], R2 ;  /* 0x00000002ff0075a7 */ /* 0x000ea40008001107 */
[----:B--2---:R-:W-:Y:S05]  /*3a80*/  @!P0 BRA `(.L_x_63) ;  /* 0x0000005000408947 */ /* 0x004fea0003800000 */
.L_x_157:
[----:B------:R-:W-:Y:S01]  /*3a90*/  NOP ;  /* 0x0000000000007918 */ /* 0x000fe20000000000 */
[----:B-1----:R-:W1:Y:S01]  /*3aa0*/  LDS R0, [UR4+0x14] ;  /* 0x00001404ff007984 */ /* 0x002e620008000800 */
[----:B------:R-:W-:Y:S01]  /*3ab0*/  ULOP3.LUT UR6, UR16, 0xffff, URZ, 0xc0, !UPT ;  /* 0x0000ffff10067892 */ /* 0x000fe2000f8ec0ff */
[----:B------:R-:W-:Y:S01]  /*3ac0*/  UMOV UR8, 0xffff ;  /* 0x0000ffff00087882 */ /* 0x000fe20000000000 */
[----:B------:R-:W-:Y:S02]  /*3ad0*/  UMOV UR5, 0x1 ;  /* 0x0000000100057882 */ /* 0x000fe40000000000 */
[----:B------:R-:W-:-:S04]  /*3ae0*/  USHF.R.U32.HI UR6, URZ, 0x5, UR6 ;  /* 0x00000005ff067899 */ /* 0x000fc80008011606 */
[----:B------:R-:W-:Y:S02]  /*3af0*/  USHF.L.U32 UR8, UR8, UR6, URZ ;  /* 0x0000000608087299 */ /* 0x000fe400080006ff */
[----:B------:R-:W-:-:S04]  /*3b00*/  USHF.L.U32 UR5, UR5, UR6, URZ ;  /* 0x0000000605057299 */ /* 0x000fc800080006ff */
[----:B-1----:R-:W-:-:S04]  /*3b10*/  LOP3.LUT R0, R0, UR8, RZ, 0xc0, !PT ;  /* 0x0000000800007c12 */ /* 0x002fc8000f8ec0ff */
[----:B------:R-:W-:-:S13]  /*3b20*/  ISETP.NE.AND P0, PT, R0, UR8, PT ;  /* 0x0000000800007c0c */ /* 0x000fda000bf05270 */
[----:B------:R-:W-:Y:S05]  /*3b30*/  @P0 BRA `(.L_x_64) ;  /* 0x0000000000580947 */ /* 0x000fea0003800000 */
[----:B------:R-:W1:Y:S02]  /*3b40*/  LDS R0, [UR4+0x18] ;  /* 0x00001804ff007984 */ /* 0x000e640008000800 */
[----:B-1----:R-:W-:-:S04]  /*3b50*/  LOP3.LUT R0, R0, UR5, RZ, 0xc0, !PT ;  /* 0x0000000500007c12 */ /* 0x002fc8000f8ec0ff */
[----:B------:R-:W-:-:S13]  /*3b60*/  ISETP.NE.AND P0, PT, R0, UR5, PT ;  /* 0x0000000500007c0c */ /* 0x000fda000bf05270 */
[----:B------:R-:W-:Y:S05]  /*3b70*/  @P0 BRA `(.L_x_65) ;  /* 0x00000000003c0947 */ /* 0x000fea0003800000 */
[----:B------:R-:W1:Y:S01]  /*3b80*/  S2R R2, SR_LANEID ;  /* 0x0000000000027919 */ /* 0x000e620000000000 */
[----:B------:R-:W-:Y:S01]  /*3b90*/  ULOP3.LUT UR8, URZ, UR8, URZ, 0x33, !UPT ;  /* 0x00000008ff087292 */ /* 0x000fe2000f8e33ff */
[----:B------:R-:W-:Y:S02]  /*3ba0*/  VOTEU.ANY UR7, UPT, PT ;  /* 0x0000000000077886 */ /* 0x000fe400038e0100 */
[----:B------:R-:W-:-:S03]  /*3bb0*/  UFLO.U32 UR7, UR7 ;  /* 0x00000007000772bd */ /* 0x000fc600080e0000 */
[----:B------:R-:W-:-:S04]  /*3bc0*/  IMAD.U32 R0, RZ, RZ, UR8 ;  /* 0x00000008ff007e24 */ /* 0x000fc8000f8e00ff */
[----:B------:R2:W4:Y:S02]  /*3bd0*/  REDUX UR6, R0 ;  /* 0x00000000000673c4 */ /* 0x0005240000000000 */
[----:B------:R1:W-:Y:S02]  /*3be0*/  UTCATOMSWS.AND URZ, UR8 ;  /* 0x0000000800ff79e3 */ /* 0x0003e40008000000 */
[----:B-1----:R-:W-:Y:S02]  /*3bf0*/  ISETP.EQ.U32.AND P0, PT, R2, UR7, PT ;  /* 0x0000000702007c0c */ /* 0x002fe4000bf02070 */
[----:B--2---:R-:W-:Y:S02]  /*3c00*/  LOP3.LUT R0, RZ, UR5, RZ, 0x33, !PT ;  /* 0x00000005ff007c12 */ /* 0x004fe4000f8e33ff */
[----:B----4-:R-:W-:Y:S02]  /*3c10*/  MOV R2, UR6 ;  /* 0x0000000600027c02 */ /* 0x010fe40008000f00 */
[----:B------:R-:W1:Y:S07]  /*3c20*/  REDUX UR5, R0 ;  /* 0x00000000000573c4 */ /* 0x000e6e0000000000 */
[----:B------:R2:W-:Y:S01]  /*3c30*/  @P0 ATOMS.AND RZ, [UR4+0x14], R2 ;  /* 0x00001402ffff098c */ /* 0x0005e2000a800004 */
[----:B-1----:R-:W-:-:S05]  /*3c40*/  IMAD.U32 R0, RZ, RZ, UR5 ;  /* 0x00000005ff007e24 */ /* 0x002fca000f8e00ff */
[----:B------:R2:W-:Y:S01]  /*3c50*/  @P0 ATOMS.AND RZ, [UR4+0x18], R0 ;  /* 0x00001800ffff098c */ /* 0x0005e2000a800004 */
[----:B------:R-:W-:Y:S05]  /*3c60*/  BRA `(.L_x_66) ;  /* 0x0000000000147947 */ /* 0x000fea0003800000 */
.L_x_65:
[----:B------:R-:W-:Y:S02]  /*3c70*/  MOV R2, 0x3c90 ;  /* 0x00003c9000027802 */ /* 0x000fe40000000f00 */
[----:B---3-5:R-:W-:Y:S05]  /*3c80*/  CALL.REL.NOINC `($__internal_0_$__cuda_sm10x_tcgen05_guardrail_trap_col_being_dealloced_not_returned_by_alloc) ;  /* 0x0000005400287944 */ /* 0x028fea0003c00000 */
[----:B------:R-:W-:Y:S05]  /*3c90*/  BRA `(.L_x_66) ;  /* 0x0000000000087947 */ /* 0x000fea0003800000 */
.L_x_64:
[----:B------:R-:W-:Y:S02]  /*3ca0*/  MOV R2, 0x3cc0 ;  /* 0x00003cc000027802 */ /* 0x000fe40000000f00 */
[----:B---3-5:R-:W-:Y:S05]  /*3cb0*/  CALL.REL.NOINC `($__internal_2_$__cuda_sm10x_tcgen05_guardrail_trap_unallocated_columns_being_dealloced) ;  /* 0x0000005400347944 */ /* 0x028fea0003c00000 */
.L_x_66:
[----:B------:R-:W-:Y:S01]  /*3cc0*/  NOP ;  /* 0x0000000000007918 */ /* 0x000fe20000000000 */
[----:B------:R-:W-:Y:S05]  /*3cd0*/  EXIT ;  /* 0x000000000000794d */ /* 0x000fea0003800000 */
.L_x_48:
[----:B------:R-:W-:-:S09]  /*3ce0*/  UISETP.NE.OR UP2, UPT, UR8, 0x3, !UP2 ;  /* 0x000000030800788c */ /* 0x000fd2000d745670 */
[----:B------:R-:W-:Y:S05]  /*3cf0*/  BRA.U UP2, `(.L_x_67) ;  /* 0x0000001102047547 */ /* 0x000fea000b800000 */
[----:B------:R-:W1:Y:S01]  /*3d00*/  LDC R0, c[0x0][0xb30] ;  /* 0x0002cc00ff007b82 */ /* 0x000e620000000800 */
[----:B------:R-:W2:Y:S01]  /*3d10*/  LDCU.64 UR8, c[0x0][0x888] ;  /* 0x00011100ff0877ac */ /* 0x000ea20008000a00 */
[----:B------:R-:W-:Y:S01]  /*3d20*/  IMAD.MOV.U32 R30, RZ, RZ, 0x1 ;  /* 0x00000001ff1e7424 */ /* 0x000fe200078e00ff */
[----:B------:R-:W-:Y:S01]  /*3d30*/  CS2R R28, SRZ ;  /* 0x00000000001c7805 */ /* 0x000fe2000001ff00 */
[----:B------:R-:W-:Y:S01]  /*3d40*/  IMAD.MOV.U32 R25, RZ, RZ, 0x2000 ;  /* 0x00002000ff197424 */ /* 0x000fe200078e00ff */
[----:B------:R-:W4:Y:S03]  /*3d50*/  LDCU.64 UR4, c[0x0][0x890] ;  /* 0x00011200ff0477ac */ /* 0x000f260008000a00 */
[----:B------:R-:W3:Y:S01]  /*3d60*/  LDC R24, c[0x0][0x370] ;  /* 0x0000dc00ff187b82 */ /* 0x000ee20000000800 */
[----:B------:R-:W-:Y:S01]  /*3d70*/  UMOV UR7, 0x400 ;  /* 0x0000040000077882 */ /* 0x000fe20000000000 */
[----:B------:R-:W-:-:S02]  /*3d80*/  UPLOP3.LUT UP1, UPT, UPT, UPT, UPT, 0x40, 0x4 ;  /* 0x000000000004789c */ /* 0x000fc40003f2e870 */
[----:B------:R-:W-:-:S04]  /*3d90*/  ULEA UR7, UR37, UR7, 0x18 ;  /* 0x0000000725077291 */ /* 0x000fc8000f8ec0ff */
[----:B------:R-:W3:Y:S01]  /*3da0*/  LDC R3, c[0x0][0xb0c] ;  /* 0x0002c300ff037b82 */ /* 0x000ee20000000800 */
[----:B------:R-:W-:Y:S02]  /*3db0*/  UIADD3 UR13, UPT, UPT, UR7, 0x58, URZ ;  /* 0x00000058070d7890 */ /* 0x000fe4000fffe0ff */
[----:B--2---:R-:W-:Y:S02]  /*3dc0*/  UISETP.NE.U32.AND UP2, UPT, UR8, URZ, UPT ;  /* 0x000000ff0800728c */ /* 0x004fe4000bf45070 */
[----:B------:R-:W-:Y:S02]  /*3dd0*/  UIADD3 UR33, UPT, UPT, UR7, 0x40, URZ ;  /* 0x0000004007217890 */ /* 0x000fe4000fffe0ff */
[----:B----4-:R-:W-:Y:S01]  /*3de0*/  UISETP.NE.U32.AND UP3, UPT, UR4, URZ, UPT ;  /* 0x000000ff0400728c */ /* 0x010fe2000bf65070 */
[----:B------:R-:W2:Y:S01]  /*3df0*/  LDC R18, c[0x0][0xb20] ;  /* 0x0002c800ff127b82 */ /* 0x000ea20000000800 */
[----:B-1----:R-:W-:Y:S01]  /*3e00*/  ISETP.NE.AND P1, PT, R0, 0x1, PT ;  /* 0x000000010000780c */ /* 0x002fe20003f25270 */
[----:B------:R-:W-:-:S02]  /*3e10*/  UISETP.NE.AND.EX UP2, UPT, UR9, URZ, UPT, UP2 ;  /* 0x000000ff0900728c */ /* 0x000fc4000bf45320 */
[----:B------:R-:W-:Y:S02]  /*3e20*/  UIADD3 UR25, UPT, UPT, UR7, 0x48, URZ ;  /* 0x0000004807197890 */ /* 0x000fe4000fffe0ff */
[----:B------:R-:W-:Y:S02]  /*3e30*/  UIADD3 UR17, UPT, UPT, UR7, 0x50, URZ ;  /* 0x0000005007117890 */ /* 0x000fe4000fffe0ff */
[----:B-----5:R-:W1:Y:S01]  /*3e40*/  LDC.64 R32, c[0x0][0x348] ;  /* 0x0000d200ff207b82 */ /* 0x020e620000000a00 */
[----:B------:R-:W-:Y:S02]  /*3e50*/  UPRMT UR13, UR37, 0x654, UR13 ;  /* 0x00000654250d7896 */ /* 0x000fe4000800000d */
[----:B------:R-:W-:-:S05]  /*3e60*/  UISETP.NE.AND.EX UP3, UPT, UR5, URZ, UPT, UP3 ;  /* 0x000000ff0500728c */ /* 0x000fca000bf65330 */
[----:B------:R-:W4:Y:S08]  /*3e70*/  LDC.64 R16, c[0x0][0xb10] ;  /* 0x0002c400ff107b82 */ /* 0x000f300000000a00 */
[----:B------:R-:W1:Y:S08]  /*3e80*/  LDC.64 R6, c[0x0][0xb18] ;  /* 0x0002c600ff067b82 */ /* 0x000e700000000a00 */
[----:B------:R-:W1:Y:S08]  /*3e90*/  LDC.64 R4, c[0x0][0xb28] ;  /* 0x0002ca00ff047b82 */ /* 0x000e700000000a00 */
[----:B--23--:R-:W1:Y:S02]  /*3ea0*/  LDC R19, c[0x0][0x374] ;  /* 0x0000dd00ff137b82 */ /* 0x00ce640000000800 */
.L_x_78:
[C---:B------:R-:W-:Y:S02]  /*3eb0*/  LEA R0, R29.reuse, UR7, 0x3 ;  /* 0x000000071d007c11 */ /* 0x040fe4000f8e18ff */
[----:B------:R-:W-:Y:S02]  /*3ec0*/  SHF.L.U32 R2, R28, 0x1f, RZ ;  /* 0x0000001f1c027819 */ /* 0x000fe400000006ff */
[----:B------:R-:W-:Y:S02]  /*3ed0*/  LEA R20, R29, UR7, 0x4 ;  /* 0x000000071d147c11 */ /* 0x000fe4000f8e20ff */
[----:B--2---:R-:W2:Y:S02]  /*3ee0*/  SYNCS.PHASECHK.TRANS64.TRYWAIT P0, [R0+URZ+0x90], R2 ;  /* 0x00009002000075a7 */ /* 0x004ea400080011ff */
[----:B--2---:R-:W-:Y:S05]  /*3ef0*/  @!P0 BRA `(.L_x_68) ;  /* 0x0000004c003c8947 */ /* 0x004fea0003800000 */
.L_x_158:
[----:B------:R-:W-:Y:S01]  /*3f00*/  ISETP.GE.AND P0, PT, R26, 0x1, PT ;  /* 0x000000011a00780c */ /* 0x000fe20003f06270 */
[----:B------:R-:W3:Y:S01]  /*3f10*/  LDS.128 R20, [R20+0x120] ;  /* 0x0001200014147984 */ /* 0x000ee20000000c00 */
[----:B--2---:R-:W-:Y:S01]  /*3f20*/  VIADD R0, R0, 0xa0 ;  /* 0x000000a000007836 */ /* 0x004fe20000000000 */
[----:B------:R-:W-:Y:S01]  /*3f30*/  @!PT LDS RZ, [RZ] ;  /* 0x00000000fffff984 */ /* 0x000fe20000000800 */
[----:B------:R-:W-:Y:S01]  /*3f40*/  @!PT LDS RZ, [RZ] ;  /* 0x00000000fffff984 */ /* 0x000fe20000000800 */
[----:B------:R-:W-:Y:S01]  /*3f50*/  @!PT LDS RZ, [RZ] ;  /* 0x00000000fffff984 */ /* 0x000fe20000000800 */
[----:B------:R-:W-:Y:S01]  /*3f60*/  @!PT LDS RZ, [RZ] ;  /* 0x00000000fffff984 */ /* 0x000fe20000000800 */
[----:B------:R2:W-:Y:S06]  /*3f70*/  MEMBAR.ALL.CTA ;  /* 0x0000000000007992 */ /* 0x0005ec0000008000 */
[----:B--2---:R-:W2:Y:S01]  /*3f80*/  FENCE.VIEW.ASYNC.S ;  /* 0x00000000000073c6 */ /* 0x004ea20000000000 */
[----:B------:R-:W-:Y:S04]  /*3f90*/  PRMT R0, RZ, 0x654, R0 ;  /* 0x00000654ff007816 */ /* 0x000fe80000000000 */
[----:B--2---:R2:W-:Y:S01]  /*3fa0*/  SYNCS.ARRIVE.TRANS64.RED.A1T0 RZ, [R0+URZ], RZ ;  /* 0x000000ff00ff79a7 */ /* 0x0045e200081004ff */
[----:B---3--:R-:W-:Y:S11]  /*3fb0*/  LOP3.LUT P3, RZ, R22, 0x1, RZ, 0xc0, !PT ;  /* 0x0000000116ff7812 */ /* 0x008ff6000786c0ff */
[----:B------:R-:W-:Y:S02]  /*3fc0*/  @!UPT UIADD3 URZ, UPT, UPT, URZ, URZ, URZ ;  /* 0x000000fffffff290 */ /* 0x000fe4000fffe0ff */
[----:B------:R-:W-:Y:S02]  /*3fd0*/  @P3 MOV R11, R20 ;  /* 0x00000014000b3202 */ /* 0x000fe40000000f00 */
[----:B------:R-:W-:Y:S01]  /*3fe0*/  @P3 LOP3.LUT R10, R21, 0xffff, RZ, 0xc0, !PT ;  /* 0x0000ffff150a3812 */ /* 0x000fe200078ec0ff */
[----:B--2---:R-:W-:Y:S06]  /*3ff0*/  @!P0 BRA `(.L_x_69) ;  /* 0x0000000000a48947 */ /* 0x004fec0003800000 */
[-C--:B-1----:R-:W-:Y:S01]  /*4000*/  IMAD.HI.U32 R0, R19, R7.reuse, RZ ;  /* 0x0000000713007227 */ /* 0x082fe200078e00ff */
[----:B------:R-:W-:Y:S02]  /*4010*/  ISETP.NE.AND P0, PT, R6, 0x1, PT ;  /* 0x000000010600780c */ /* 0x000fe40003f05270 */
[----:B------:R-:W-:Y:S01]  /*4020*/  ISETP.NE.AND P2, PT, R26, 0x1, PT ;  /* 0x000000011a00780c */ /* 0x000fe20003f45270 */
[----:B----4-:R-:W-:Y:S01]  /*4030*/  IMAD.HI.U32 R9, R24, R16, RZ ;  /* 0x0000001018097227 */ /* 0x010fe200078e00ff */
[----:B------:R-:W-:Y:S02]  /*4040*/  SHF.R.U32.HI R0, RZ, R18, R0 ;  /* 0x00000012ff007219 */ /* 0x000fe40000011600 */
[----:B------:R-:W-:Y:S01]  /*4050*/  ISETP.NE.AND P4, PT, R3, 0x1, PT ;  /* 0x000000010300780c */ /* 0x000fe20003f85270 */
[----:B------:R-:W-:Y:S01]  /*4060*/  IMAD.HI.U32 R13, R10, R7, RZ ;  /* 0x000000070a0d7227 */ /* 0x000fe200078e00ff */
[----:B------:R-:W-:Y:S02]  /*4070*/  SHF.R.U32.HI R9, RZ, R17, R9 ;  /* 0x00000011ff097219 */ /* 0x000fe40000011609 */
[----:B------:R-:W-:Y:S01]  /*4080*/  SEL R0, R19, R0, !P0 ;  /* 0x0000000013007207 */ /* 0x000fe20004000000 */
[----:B------:R-:W-:Y:S01]  /*4090*/  IMAD.HI.U32 R12, R11, R16, RZ ;  /* 0x000000100b0c7227 */ /* 0x000fe200078e00ff */
[----:B------:R-:W-:Y:S03]  /*40a0*/  SEL R9, R24, R9, !P4 ;  /* 0x0000000918097207 */ /* 0x000fe60006000000 */
[-C--:B------:R-:W-:Y:S01]  /*40b0*/  IMAD.HI.U32 R8, R0, R4.reuse, RZ ;  /* 0x0000000400087227 */ /* 0x080fe200078e00ff */
[----:B------:R-:W-:Y:S03]  /*40c0*/  SHF.R.U32.HI R12, RZ, R17, R12 ;  /* 0x00000011ff0c7219 */ /* 0x000fe6000001160c */
[----:B------:R-:W-:Y:S01]  /*40d0*/  IMAD.HI.U32 R2, R9, R4, RZ ;  /* 0x0000000409027227 */ /* 0x000fe200078e00ff */
[-C--:B------:R-:W-:Y:S02]  /*40e0*/  @P2 SHF.R.U32.HI R0, RZ, R5.reuse, R8 ;  /* 0x00000005ff002219 */ /* 0x080fe40000011608 */
[----:B------:R-:W-:Y:S02]  /*40f0*/  SHF.R.U32.HI R8, RZ, R18, R13 ;  /* 0x00000012ff087219 */ /* 0x000fe4000001160d */
[----:B------:R-:W-:Y:S01]  /*4100*/  @P2 SHF.R.U32.HI R9, RZ, R5, R2 ;  /* 0x00000005ff092219 */ /* 0x000fe20000011602 */
[----:B------:R-:W-:Y:S01]  /*4110*/  IMAD R0, R26, R0, RZ ;  /* 0x000000001a007224 */ /* 0x000fe200078e02ff */
[----:B------:R-:W-:Y:S02]  /*4120*/  SEL R8, R10, R8, !P0 ;  /* 0x000000080a087207 */ /* 0x000fe40004000000 */
[----:B------:R-:W-:Y:S01]  /*4130*/  SEL R2, R11, R12, !P4 ;  /* 0x0000000c0b027207 */ /* 0x000fe20006000000 */
[----:B------:R-:W-:Y:S01]  /*4140*/  IMAD R12, R26, R9, RZ ;  /* 0x000000091a0c7224 */ /* 0x000fe200078e02ff */
[C---:B------:R-:W-:Y:S01]  /*4150*/  ISETP.GE.AND P0, PT, R8.reuse, R0, PT ;  /* 0x000000000800720c */ /* 0x040fe20003f06270 */
[----:B------:R-:W-:Y:S03]  /*4160*/  IMAD.HI.U32 R0, R8, R4, RZ ;  /* 0x0000000408007227 */ /* 0x000fe600078e00ff */
[----:B------:R-:W-:Y:S02]  /*4170*/  ISETP.GE.OR P0, PT, R2, R12, P0 ;  /* 0x0000000c0200720c */ /* 0x000fe40000706670 */
[-C--:B------:R-:W-:Y:S04]  /*4180*/  SHF.R.U32.HI R0, RZ, R5.reuse, R0 ;  /* 0x00000005ff007219 */ /* 0x080fe80000011600 */
[----:B------:R-:W-:Y:S05]  /*4190*/  SEL R13, R8, R0, !P2 ;  /* 0x00000000080d7207 */ /* 0x000fea0005000000 */
[----:B------:R-:W-:Y:S02]  /*41a0*/  IMAD.MOV R12, RZ, RZ, -R13 ;  /* 0x000000ffff0c7224 */ /* 0x000fe400078e0a0d */
[----:B------:R-:W-:Y:S04]  /*41b0*/  @!P0 IMAD.HI.U32 R0, R2, R4, RZ ;  /* 0x0000000402008227 */ /* 0x000fe800078e00ff */
[----:B------:R-:W-:Y:S01]  /*41c0*/  IMAD R12, R26, R12, R8 ;  /* 0x0000000c1a0c7224 */ /* 0x000fe200078e0208 */
[----:B------:R-:W-:Y:S04]  /*41d0*/  @!P0 SHF.R.U32.HI R0, RZ, R5, R0 ;  /* 0x00000005ff008219 */ /* 0x000fe80000011600 */
[----:B------:R-:W-:Y:S04]  /*41e0*/  @!P0 SEL R0, R2, R0, !P2 ;  /* 0x0000000002008207 */ /* 0x000fe80005000000 */
[----:B------:R-:W-:Y:S01]  /*41f0*/  @!P0 IADD3 R13, PT, PT, R13, -R0, RZ ;  /* 0x800000000d0d8210 */ /* 0x000fe20007ffe0ff */
[----:B------:R-:W-:Y:S01]  /*4200*/  @!P0 IMAD R0, R9, R12, R0 ;  /* 0x0000000c09008224 */ /* 0x000fe200078e0200 */
[----:B------:R-:W-:Y:S01]  /*4210*/  IADD3 R9, PT, PT, -R8, RZ, RZ ;  /* 0x000000ff08097210 */ /* 0x000fe20007ffe1ff */
[--C-:B------:R-:W-:Y:S02]  /*4220*/  IMAD.MOV R12, RZ, RZ, -R2.reuse ;  /* 0x000000ffff0c7224 */ /* 0x100fe400078e0a02 */
[----:B------:R-:W-:Y:S02]  /*4230*/  @!P0 IMAD R8, R13, R26, R2 ;  /* 0x0000001a0d088224 */ /* 0x000fe400078e0202 */
[----:B------:R-:W-:Y:S02]  /*4240*/  @!P0 IMAD.MOV.U32 R2, RZ, RZ, R0 ;  /* 0x000000ffff028224 */ /* 0x000fe400078e0000 */
[----:B------:R-:W-:Y:S02]  /*4250*/  IMAD R11, R3, R12, R11 ;  /* 0x0000000c030b7224 */ /* 0x000fe400078e020b */
[----:B------:R-:W-:Y:S02]  /*4260*/  IMAD R10, R6, R9, R10 ;  /* 0x00000009060a7224 */ /* 0x000fe400078e020a */
[----:B------:R-:W-:Y:S02]  /*4270*/  IMAD R11, R2, R3, R11 ;  /* 0x00000003020b7224 */ /* 0x000fe400078e020b */
[----:B------:R-:W-:Y:S02]  /*4280*/  IMAD R10, R8, R6, R10 ;  /* 0x00000006080a7224 */ /* 0x000fe400078e020a */
.L_x_69:
[----:B------:R-:W-:Y:S05]  /*4290*/  BRA.U UP1, `(.L_x_70) ;  /* 0x0000000101107547 */ /* 0x000fea000b800000 */
[----:B------:R-:W-:Y:S04]  /*42a0*/  MOV R2, UR6 ;  /* 0x0000000600027c02 */ /* 0x000fe80008000f00 */
[----:B------:R-:W-:Y:S04]  /*42b0*/  SHF.L.U32 R2, R2, 0x1f, RZ ;  /* 0x0000001f02027819 */ /* 0x000fe800000006ff */
[----:B------:R-:W2:Y:S02]  /*42c0*/  SYNCS.PHASECHK.TRANS64.TRYWAIT P0, [UR7+0x88], R2 ;  /* 0x00008802ff0075a7 */ /* 0x000ea40008001107 */
[----:B--2---:R-:W-:Y:S05]  /*42d0*/  @!P0 BRA `(.L_x_71) ;  /* 0x0000004800588947 */ /* 0x004fea0003800000 */
.L_x_70:
[----:B------:R-:W-:Y:S02]  /*42e0*/  R2UR UR35, R15 ;  /* 0x000000000f2372ca */ /* 0x000fe400000e0000 */
[----:B------:R-:W-:Y:S02]  /*42f0*/  R2UR UR34, R14 ;  /* 0x000000000e2272ca */ /* 0x000fe400000e0000 */
[----:B------:R-:W-:Y:S02]  /*4300*/  ISETP.NE.U32.AND P2, PT, RZ, UR4, PT ;  /* 0x00000004ff007c0c */ /* 0x000fe4000bf45070 */
[----:B------:R-:W-:Y:S02]  /*4310*/  SHF.L.U32 R14, R30, 0x1f, RZ ;  /* 0x0000001f1e0e7819 */ /* 0x000fe400000006ff */
[----:B------:R-:W-:Y:S05]  /*4320*/  ISETP.NE.AND.EX P2, PT, RZ, UR5, PT, P2 ;  /* 0x00000005ff007c0c */ /* 0x000fea000bf45320 */
[----:B------:R-:W-:Y:S02]  /*4330*/  USHF.L.U32 UR35, UR35, 0x6, URZ ;  /* 0x0000000623237899 */ /* 0x000fe400080006ff */
[----:B------:R-:W-:Y:S01]  /*4340*/  USHF.L.U32 UR34, UR34, 0x7, URZ ;  /* 0x0000000722227899 */ /* 0x000fe200080006ff */
[----:B------:R-:W-:Y:S11]  /*4350*/  BRA.U !UP3, `(.L_x_72) ;  /* 0x000000010b347547 */ /* 0x000ff6000b800000 */
[----:B------:R-:W-:Y:S01]  /*4360*/  UPLOP3.LUT UP0, UPT, UPT, UPT, UP2, 0x80, 0x8 ;  /* 0x000000000008789c */ /* 0x000fe20003f0f020 */
[----:B--2---:R-:W-:Y:S02]  /*4370*/  HFMA2 R0, -RZ, RZ, 0, 5.9604644775390625e-08 ;  /* 0x00000001ff007431 */ /* 0x004fe400000001ff */
[----:B------:R-:W-:Y:S03]  /*4380*/  IMAD.MOV.U32 R64, RZ, RZ, 0x1 ;  /* 0x00000001ff407424 */ /* 0x000fe600078e00ff */
[----:B------:R-:W-:Y:S05]  /*4390*/  PLOP3.LUT P0, PT, PT, PT, UP0, 0x80, 0x8 ;  /* 0x000000000008781c */ /* 0x000fea0003f0f008 */
[----:B------:R-:W2:Y:S01]  /*43a0*/  @UP0 LDCU.64 UR10, c[0x0][0x888] ;  /* 0x00011100ff0a07ac */ /* 0x000ea20008000a00 */
[----:B------:R-:W-:Y:S07]  /*43b0*/  @UP0 UIMAD UR8, UR36, UR4, URZ ;  /* 0x00000004240802a4 */ /* 0x000fee000f8e02ff */
[----:B------:R-:W-:Y:S01]  /*43c0*/  @!P0 PRMT R64, R0, 0x7610, R64 ;  /* 0x0000761000408816 */ /* 0x000fe20000000040 */
[----:B--2---:R-:W-:Y:S03]  /*43d0*/  @UP0 UIMAD.WIDE UR10, UR8, 0x4, UR10 ;  /* 0x00000004080a08a5 */ /* 0x004fe6000f8e020a */
[----:B------:R-:W2:Y:S03]  /*43e0*/  @!UP0 LDCU UR8, c[0x0][0x880] ;  /* 0x00011000ff0887ac */ /* 0x000ea60008000800 */
[----:B------:R-:W-:Y:S01]  /*43f0*/  IMAD.U32 R8, RZ, RZ, UR10 ;  /* 0x0000000aff087e24 */ /* 0x000fe2000f8e00ff */
[----:B------:R-:W-:Y:S05]  /*4400*/  MOV R9, UR11 ;  /* 0x0000000b00097c02 */ /* 0x000fea0008000f00 */
[----:B------:R3:W5:Y:S02]  /*4410*/  @P0 LDG.E R35, desc[UR46][R8.64] ;  /* 0x0000002e08230981 */ /* 0x000764000c1e1900 */
[----:B--23--:R-:W-:Y:S07]  /*4420*/  @!P0 IMAD.U32 R35, RZ, RZ, UR8 ;  /* 0x00000008ff238e24 */ /* 0x00cfee000f8e00ff */
.L_x_72:
[----:B-----5:R-:W-:Y:S01]  /*4430*/  @!P2 FSETP.EQ.AND P0, PT, R35, RZ, PT ;  /* 0x000000ff2300a20b */ /* 0x020fe20003f02000 */
[----:B------:R-:W-:Y:S01]  /*4440*/  @!UPT UIADD3 URZ, UPT, UPT, URZ, URZ, URZ ;  /* 0x000000fffffff290 */ /* 0x000fe2000fffe0ff */
[----:B------:R-:W-:Y:S11]  /*4450*/  @!P2 BRA `(.L_x_73) ;  /* 0x000000000014a947 */ /* 0x000ff60003800000 */
[----:B------:R-:W-:Y:S02]  /*4460*/  LOP3.LUT P2, RZ, R64, 0xff, RZ, 0xc0, !PT ;  /* 0x000000ff40ff7812 */ /* 0x000fe4000784c0ff */
[----:B------:R-:W-:Y:S04]  /*4470*/  PLOP3.LUT P0, PT, PT, PT, UP0, 0x80, 0x8 ;  /* 0x000000000008781c */ /* 0x000fe80003f0f008 */
[----:B------:R-:W-:Y:S07]  /*4480*/  PLOP3.LUT P0, PT, P0, PT, PT, 0x8, 0x80 ;  /* 0x000000000080781c */ /* 0x000fee000070e170 */
[----:B------:R-:W-:Y:S11]  /*4490*/  @P2 FSETP.EQ.AND P0, PT, R35, RZ, PT ;  /* 0x000000ff2300220b */ /* 0x000ff60003f02000 */
[----:B------:R-:W-:Y:S02]  /*44a0*/  @!UPT UIADD3 URZ, UPT, UPT, URZ, URZ, URZ ;  /* 0x000000fffffff290 */ /* 0x000fe4000fffe0ff */
.L_x_73:
[----:B------:R-:W3:Y:S01]  /*44b0*/  SYNCS.PHASECHK.TRANS64.TRYWAIT P2, [UR7+0x60], R14 ;  /* 0x0000600eff0075a7 */ /* 0x000ee20008041107 */
[----:B------:R-:W-:Y:S04]  /*44c0*/  ELECT P4, URZ, PT ;  /* 0x0000000000ff782f */ /* 0x000fe80003880000 */
[----:B------:R-:W-:Y:S11]  /*44d0*/  PLOP3.LUT P4, PT, P0, P4, PT, 0xf2, 0x2f ;  /* 0x00000000002f781c */ /* 0x000ff60000789e72 */
[----:B------:R-:W-:Y:S02]  /*44e0*/  @!UPT UIADD3 URZ, UPT, UPT, URZ, URZ, URZ ;  /* 0x000000fffffff290 */ /* 0x000fe4000fffe0ff */
[----:B-1----:R-:W-:Y:S05]  /*44f0*/  @!P4 IADD3 R8, P0, PT, R32, 0x580, RZ ;  /* 0x000005802008c810 */ /* 0x002fea0007f1e0ff */
[----:B--2---:R-:W-:Y:S01]  /*4500*/  @!P4 IMAD.X R2, RZ, RZ, R33, P0 ;  /* 0x000000ffff02c224 */ /* 0x004fe200000e0621 */
[----:B---3--:R-:W-:Y:S07]  /*4510*/  @!P2 BRA `(.L_x_74) ;  /* 0x0000004400e0a947 */ /* 0x008fee0003800000 */
.L_x_161:
[----:B------:R-:W-:Y:S01]  /*4520*/  @!P4 R2UR UR8, R2 ;  /* 0x000000000208c2ca */ /* 0x000fe200000e0000 */
[----:B------:R-:W-:Y:S01]  /*4530*/  VOTEU.ALL UP1, P4 ;  /* 0x0000000000ff7886 */ /* 0x000fe20002020000 */
[----:B------:R-:W-:Y:S01]  /*4540*/  @!P4 R2UR UR9, R8 ;  /* 0x000000000809c2ca */ /* 0x000fe200000e0000 */
[----:B-1----:R-:W-:Y:S01]  /*4550*/  @!P4 IMAD.MOV.U32 R0, RZ, RZ, 0x2000 ;  /* 0x00002000ff00c424 */ /* 0x002fe200078e00ff */
[----:B------:R-:W-:Y:S01]  /*4560*/  UMOV UR10, 0x0 ;  /* 0x00000000000a7882 */ /* 0x000fe20000000000 */
[----:B------:R-:W-:Y:S01]  /*4570*/  UMOV UR11, 0x10000000 ;  /* 0x10000000000b7882 */ /* 0x000fe20000000000 */
[----:B------:R-:W-:Y:S01]  /*4580*/  @!UP1 UIADD3 UR32, UPT, UPT, UR7, 0x400, URZ ;  /* 0x0000040007209890 */ /* 0x000fe2000fffe0ff */
[----:B------:R-:W-:Y:S06]  /*4590*/  VOTEU.ALL UP1, P4 ;  /* 0x0000000000ff7886 */ /* 0x000fec0002020000 */
[----:B------:R-:W-:Y:S01]  /*45a0*/  IMAD.U32 R9, RZ, RZ, UR8 ;  /* 0x00000008ff097e24 */ /* 0x000fe2000f8e00ff */
[----:B------:R-:W-:Y:S01]  /*45b0*/  UPRMT UR8, UR37, 0x654, UR33 ;  /* 0x0000065425087896 */ /* 0x000fe20008000021 */
[----:B------:R-:W-:Y:S03]  /*45c0*/  IMAD.U32 R8, RZ, RZ, UR9 ;  /* 0x00000009ff087e24 */ /* 0x000fe6000f8e00ff */
[----:B------:R-:W-:Y:S02]  /*45d0*/  @!P4 R2UR UR15, R9 ;  /* 0x00000000090fc2ca */ /* 0x000fe400000e0000 */
[----:B------:R-:W-:Y:S02]  /*45e0*/  @!P4 R2UR UR14, R8 ;  /* 0x00000000080ec2ca */ /* 0x000fe400000e0000 */
[----:B------:R-:W-:Y:S05]  /*45f0*/  @!P4 IADD3 R8, P0, PT, R32, 0x580, RZ ;  /* 0x000005802008c810 */ /* 0x000fea0007f1e0ff */
[----:B------:R-:W-:Y:S06]  /*4600*/  @!P4 IMAD.X R2, RZ, RZ, R33, P0 ;  /* 0x000000ffff02c224 */ /* 0x000fec00000e0621 */
[----:B------:R1:W-:Y:S01]  /*4610*/  @!UP1 UTMALDG.3D [UR32], [UR14], desc[UR10] ;  /* 0x00000a200e0095b4 */ /* 0x0003e20008011000 */
[----:B------:R1:W-:Y:S01]  /*4620*/  @!P4 SYNCS.ARRIVE.TRANS64.RED.A0TR RZ, [UR7+0x40], R0 ;  /* 0x00004000ffffc9a7 */ /* 0x0003e20008300407 */
[----:B------:R-:W-:Y:S01]  /*4630*/  SYNCS.ARRIVE.TRANS64.RED.A1T0 RZ, [UR8], RZ ;  /* 0x000000ffffff79a7 */ /* 0x000fe20008100408 */
[----:B------:R-:W2:Y:S02]  /*4640*/  SYNCS.PHASECHK.TRANS64.TRYWAIT P2, [UR7+0x68], R14 ;  /* 0x0000680eff0075a7 */ /* 0x000ea40008041107 */
[----:B-12---:R-:W-:Y:S05]  /*4650*/  @!P2 BRA `(.L_x_75) ;  /* 0x0000004400a8a947 */ /* 0x006fea0003800000 */
.L_x_163:
[----:B------:R-:W-:Y:S01]  /*4660*/  @!P4 R2UR UR8, R2 ;  /* 0x000000000208c2ca */ /* 0x000fe200000e0000 */
[----:B------:R-:W-:Y:S01]  /*4670*/  VOTEU.ALL UP1, P4 ;  /* 0x0000000000ff7886 */ /* 0x000fe20002020000 */
[----:B------:R-:W-:Y:S01]  /*4680*/  @!P4 R2UR UR9, R8 ;  /* 0x000000000809c2ca */ /* 0x000fe200000e0000 */
[----:B-1----:R-:W-:Y:S01]  /*4690*/  @!P4 IMAD.MOV.U32 R0, RZ, RZ, 0x2000 ;  /* 0x00002000ff00c424 */ /* 0x002fe200078e00ff */
[----:B------:R-:W-:Y:S01]  /*46a0*/  UMOV UR10, 0x0 ;  /* 0x00000000000a7882 */ /* 0x000fe20000000000 */
[----:B------:R-:W-:Y:S01]  /*46b0*/  UMOV UR11, 0x10000000 ;  /* 0x10000000000b7882 */ /* 0x000fe20000000000 */
[----:B------:R-:W-:Y:S02]  /*46c0*/  @!UP1 UIADD3 UR26, UPT, UPT, UR34, 0x20, URZ ;  /* 0x00000020221a9890 */ /* 0x000fe4000fffe0ff */
[----:B------:R-:W-:Y:S01]  /*46d0*/  @!UP1 UIADD3 UR24, UPT, UPT, UR7, 0x2400, URZ ;  /* 0x0000240007189890 */ /* 0x000fe2000fffe0ff */
[----:B------:R-:W-:Y:S01]  /*46e0*/  VOTEU.ALL UP1, P4 ;  /* 0x0000000000ff7886 */ /* 0x000fe20002020000 */
[----:B------:R-:W-:Y:S01]  /*46f0*/  UMOV UR27, UR35 ;  /* 0x00000023001b7c82 */ /* 0x000fe20008000000 */
[----:B------:R-:W-:Y:S02]  /*4700*/  UMOV UR28, UR36 ;  /* 0x00000024001c7c82 */ /* 0x000fe40008000000 */
        /* <DEDUP_REMOVED lines=12> */
.L_x_165:
[----:B------:R-:W2:Y:S01]  /*47d0*/  LDC.64 R12, c[0x0][0xb18] ;  /* 0x0002c600ff0c7b82 */ /* 0x000ea20000000a00 */
[----:B------:R-:W-:Y:S01]  /*47e0*/  @!P4 R2UR UR8, R2 ;  /* 0x000000000208c2ca */ /* 0x000fe200000e0000 */
[----:B------:R-:W-:Y:S01]  /*47f0*/  VOTEU.ALL UP1, P4 ;  /* 0x0000000000ff7886 */ /* 0x000fe20002020000 */
[----:B------:R-:W-:Y:S01]  /*4800*/  @!P4 R2UR UR9, R8 ;  /* 0x000000000809c2ca */ /* 0x000fe200000e0000 */
[----:B-1----:R-:W-:Y:S01]  /*4810*/  @!P4 IMAD.MOV.U32 R0, RZ, RZ, 0x2000 ;  /* 0x00002000ff00c424 */ /* 0x002fe200078e00ff */
[----:B------:R-:W-:Y:S03]  /*4820*/  UMOV UR10, 0x0 ;  /* 0x00000000000a7882 */ /* 0x000fe60000000000 */
[----:B------:R-:W1:Y:S01]  /*4830*/  @!P1 LDC R2, c[0x0][0xb0c] ;  /* 0x0002c300ff029b82 */ /* 0x000e620000000800 */
[----:B------:R-:W-:Y:S01]  /*4840*/  @!UP1 UIADD3 UR18, UPT, UPT, UR34, 0x40, URZ ;  /* 0x0000004022129890 */ /* 0x000fe2000fffe0ff */
[----:B------:R-:W-:Y:S01]  /*4850*/  @P3 SHF.R.U32.HI R27, RZ, 0x10, R21 ;  /* 0x00000010ff1b3819 */ /* 0x000fe20000011615 */
[----:B------:R-:W-:Y:S01]  /*4860*/  @!UP1 UIADD3 UR16, UPT, UPT, UR7, 0x4400, URZ ;  /* 0x0000440007109890 */ /* 0x000fe2000fffe0ff */
[----:B------:R-:W-:Y:S01]  /*4870*/  VIADD R29, R29, 0x1 ;  /* 0x000000011d1d7836 */ /* 0x000fe20000000000 */
[----:B------:R-:W-:Y:S01]  /*4880*/  VOTEU.ALL UP1, P4 ;  /* 0x0000000000ff7886 */ /* 0x000fe20002020000 */
[----:B------:R-:W-:Y:S01]  /*4890*/  UMOV UR11, 0x10000000 ;  /* 0x10000000000b7882 */ /* 0x000fe20000000000 */
[----:B------:R-:W-:Y:S01]  /*48a0*/  UMOV UR19, UR35 ;  /* 0x0000002300137c82 */ /* 0x000fe20008000000 */
[----:B------:R-:W-:Y:S01]  /*48b0*/  IMAD.U32 R9, RZ, RZ, UR8 ;  /* 0x00000008ff097e24 */ /* 0x000fe2000f8e00ff */
[----:B------:R-:W-:Y:S01]  /*48c0*/  UMOV UR20, UR36 ;  /* 0x0000002400147c82 */ /* 0x000fe20008000000 */
[----:B------:R-:W-:Y:S01]  /*48d0*/  IMAD.U32 R8, RZ, RZ, UR9 ;  /* 0x00000009ff087e24 */ /* 0x000fe2000f8e00ff */
[----:B------:R-:W-:Y:S02]  /*48e0*/  UPRMT UR8, UR37, 0x654, UR17 ;  /* 0x0000065425087896 */ /* 0x000fe40008000011 */
[----:B------:R-:W-:Y:S02]  /*48f0*/  @!P4 R2UR UR15, R9 ;  /* 0x00000000090fc2ca */ /* 0x000fe400000e0000 */
[----:B------:R-:W-:Y:S02]  /*4900*/  @!P4 R2UR UR14, R8 ;  /* 0x00000000080ec2ca */ /* 0x000fe400000e0000 */
[----:B------:R-:W3:Y:S11]  /*4910*/  LDC.64 R8, c[0x0][0xb10] ;  /* 0x0002c400ff087b82 */ /* 0x000ef60000000a00 */
[----:B------:R1:W-:Y:S01]  /*4920*/  @!UP1 UTMALDG.3D [UR16], [UR14], desc[UR10] ;  /* 0x00000a100e0095b4 */ /* 0x0003e20008011000 */
[----:B------:R5:W-:Y:S01]  /*4930*/  @!P4 SYNCS.ARRIVE.TRANS64.RED.A0TR RZ, [UR7+0x50], R0 ;  /* 0x00005000ffffc9a7 */ /* 0x000be20008300407 */
[C---:B---3--:R-:W-:Y:S01]  /*4940*/  @!P1 IMAD.HI.U32 R8, R11.reuse, R8, RZ ;  /* 0x000000080b089227 */ /* 0x048fe200078e00ff */
[----:B--2---:R-:W-:Y:S02]  /*4950*/  @!P1 ISETP.NE.AND P0, PT, R12, 0x1, PT ;  /* 0x000000010c00980c */ /* 0x004fe40003f05270 */
[----:B-1----:R-:W-:Y:S01]  /*4960*/  @!P1 ISETP.NE.AND P2, PT, R2, 0x1, PT ;  /* 0x000000010200980c */ /* 0x002fe20003f45270 */
[----:B------:R-:W-:Y:S01]  /*4970*/  SYNCS.ARRIVE.TRANS64.RED.A1T0 RZ, [UR8], RZ ;  /* 0x000000ffffff79a7 */ /* 0x000fe20008100408 */
[C---:B------:R-:W-:Y:S01]  /*4980*/  @!P1 IMAD.HI.U32 R13, R10.reuse, R13, RZ ;  /* 0x0000000d0a0d9227 */ /* 0x040fe200078e00ff */
[----:B------:R-:W-:Y:S04]  /*4990*/  @!P1 SHF.R.U32.HI R8, RZ, R9, R8 ;  /* 0x00000009ff089219 */ /* 0x000fe80000011608 */
[----:B------:R-:W-:Y:S01]  /*49a0*/  @!P1 SEL R8, R11, R8, !P2 ;  /* 0x000000080b089207 */ /* 0x000fe20005000000 */
[----:B------:R-:W1:Y:S01]  /*49b0*/  SYNCS.PHASECHK.TRANS64.TRYWAIT P5, [UR7+0x78], R14 ;  /* 0x0000780eff0075a7 */ /* 0x000e6200080a1107 */
[----:B-----5:R-:W2:Y:S02]  /*49c0*/  @!P1 LDC R0, c[0x0][0xb20] ;  /* 0x0002c800ff009b82 */ /* 0x020ea40000000800 */
[----:B--2---:R-:W-:Y:S04]  /*49d0*/  @!P1 SHF.R.U32.HI R0, RZ, R0, R13 ;  /* 0x00000000ff009219 */ /* 0x004fe8000001160d */
[----:B------:R-:W-:Y:S05]  /*49e0*/  @!P1 SEL R9, R10, R0, !P0 ;  /* 0x000000000a099207 */ /* 0x000fea0004000000 */
[----:B------:R-:W-:Y:S02]  /*49f0*/  @!P1 IMAD.IADD R0, R9, 0x1, -R8 ;  /* 0x0000000109009824 */ /* 0x000fe400078e0a08 */
[----:B------:R-:W-:Y:S02]  /*4a00*/  @!P1 IMAD.IADD R8, R8, 0x1, -R9 ;  /* 0x0000000108089824 */ /* 0x000fe400078e0a09 */
[----:B------:R-:W-:Y:S02]  /*4a10*/  @!P1 IMAD R11, R0, R2, R11 ;  /* 0x00000002000b9224 */ /* 0x000fe400078e020b */
[----:B------:R-:W-:Y:S01]  /*4a20*/  @!P1 IMAD R10, R8, R12, R10 ;  /* 0x0000000c080a9224 */ /* 0x000fe200078e020a */
[----:B-1----:R-:W-:Y:S06]  /*4a30*/  @!P5 BRA `(.L_x_77) ;  /* 0x0000004000e0d947 */ /* 0x002fec0003800000 */
.L_x_167:
[----:B------:R-:W-:Y:S01]  /*4a40*/  @!P4 IADD3 R2, P0, PT, R32, 0x580, RZ ;  /* 0x000005802002c810 */ /* 0x000fe20007f1e0ff */
[----:B------:R-:W-:Y:S01]  /*4a50*/  VOTEU.ALL UP1, P4 ;  /* 0x0000000000ff7886 */ /* 0x000fe20002020000 */
[----:B------:R-:W-:Y:S01]  /*4a60*/  UMOV UR18, 0x0 ;  /* 0x0000000000127882 */ /* 0x000fe20000000000 */
[----:B------:R-:W-:Y:S01]  /*4a70*/  UMOV UR19, 0x10000000 ;  /* 0x1000000000137882 */ /* 0x000fe20000000000 */
[----:B------:R-:W-:Y:S01]  /*4a80*/  @!P4 R2UR UR9, R2 ;  /* 0x000000000209c2ca */ /* 0x000fe200000e0000 */
[----:B-1----:R-:W-:Y:S01]  /*4a90*/  @!P4 IMAD.X R0, RZ, RZ, R33, P0 ;  /* 0x000000ffff00c224 */ /* 0x002fe200000e0621 */
[----:B------:R-:W-:Y:S01]  /*4aa0*/  @!UP1 UIADD3 UR10, UPT, UPT, UR34, 0x60, URZ ;  /* 0x00000060220a9890 */ /* 0x000fe2000fffe0ff */
[----:B------:R-:W-:Y:S01]  /*4ab0*/  ISETP.NE.AND P0, PT, R29, 0x2, PT ;  /* 0x000000021d00780c */ /* 0x000fe20003f05270 */
[----:B------:R-:W-:Y:S01]  /*4ac0*/  UMOV UR11, UR35 ;  /* 0x00000023000b7c82 */ /* 0x000fe20008000000 */
[----:B------:R-:W-:Y:S01]  /*4ad0*/  UMOV UR12, UR36 ;  /* 0x00000024000c7c82 */ /* 0x000fe20008000000 */
[----:B------:R-:W-:Y:S01]  /*4ae0*/  @!P4 R2UR UR8, R0 ;  /* 0x000000000008c2ca */ /* 0x000fe200000e0000 */
[----:B------:R-:W-:Y:S01]  /*4af0*/  IMAD.IADD R14, R10, 0x1, R62 ;  /* 0x000000010a0e7824 */ /* 0x000fe200078e023e */
[----:B------:R-:W-:Y:S01]  /*4b00*/  @P3 R2UR UR36, R27 ;  /* 0x000000001b2432ca */ /* 0x000fe200000e0000 */
[----:B------:R-:W-:Y:S01]  /*4b10*/  IMAD.IADD R15, R11, 0x1, R63 ;  /* 0x000000010b0f7824 */ /* 0x000fe200078e023f */
[----:B------:R-:W-:Y:S02]  /*4b20*/  SEL R0, RZ, 0x1, P0 ;  /* 0x00000001ff007807 */ /* 0x000fe40000000000 */
[----:B------:R-:W-:Y:S01]  /*4b30*/  LOP3.LUT R30, R30, 0x1, RZ, 0x3c, !PT ;  /* 0x000000011e1e7812 */ /* 0x000fe200078e3cff */
[----:B------:R-:W-:Y:S01]  /*4b40*/  IMAD.U32 R8, RZ, RZ, UR9 ;  /* 0x00000009ff087e24 */ /* 0x000fe2000f8e00ff */
[----:B------:R-:W-:Y:S01]  /*4b50*/  @!UP1 UIADD3 UR9, UPT, UPT, UR7, 0x58, URZ ;  /* 0x0000005807099890 */ /* 0x000fe2000fffe0ff */
[----:B------:R-:W-:Y:S02]  /*4b60*/  LOP3.LUT R28, R28, R0, RZ, 0x3c, !PT ;  /* 0x000000001c1c7212 */ /* 0x000fe400078e3cff */
[----:B------:R-:W-:Y:S02]  /*4b70*/  SEL R29, R29, RZ, P0 ;  /* 0x000000ff1d1d7207 */ /* 0x000fe40000000000 */
[----:B------:R-:W-:Y:S01]  /*4b80*/  IMAD.U32 R9, RZ, RZ, UR8 ;  /* 0x00000008ff097e24 */ /* 0x000fe2000f8e00ff */
[----:B------:R-:W-:Y:S01]  /*4b90*/  @!P4 R2UR UR14, R8 ;  /* 0x00000000080ec2ca */ /* 0x000fe200000e0000 */
[----:B------:R-:W-:Y:S01]  /*4ba0*/  @!UP1 UIADD3 UR8, UPT, UPT, UR7, 0x6400, URZ ;  /* 0x0000640007089890 */ /* 0x000fe2000fffe0ff */
[----:B------:R-:W-:Y:S02]  /*4bb0*/  VOTEU.ALL UP1, P4 ;  /* 0x0000000000ff7886 */ /* 0x000fe40002020000 */
[----:B------:R-:W-:Y:S11]  /*4bc0*/  @!P4 R2UR UR15, R9 ;  /* 0x00000000090fc2ca */ /* 0x000ff600000e0000 */
[----:B------:R-:W-:Y:S02]  /*4bd0*/  @!UPT UIADD3 URZ, UPT, UPT, URZ, URZ, URZ ;  /* 0x000000fffffff290 */ /* 0x000fe4000fffe0ff */
[----:B------:R2:W-:Y:S01]  /*4be0*/  @!UP1 UTMALDG.3D [UR8], [UR14], desc[UR18] ;  /* 0x000012080e0095b4 */ /* 0x0005e20008011000 */
[----:B------:R2:W-:Y:S01]  /*4bf0*/  @!P4 SYNCS.ARRIVE.TRANS64.RED.A0TR RZ, [UR7+0x58], R25 ;  /* 0x00005819ffffc9a7 */ /* 0x0005e20008300407 */
[----:B------:R-:W-:Y:S01]  /*4c00*/  UPLOP3.LUT UP1, UPT, UPT, UPT, UPT, 0x80, 0x8 ;  /* 0x000000000008789c */ /* 0x000fe20003f2f070 */
[----:B------:R-:W-:Y:S01]  /*4c10*/  SYNCS.ARRIVE.TRANS64.RED.A1T0 RZ, [UR13], RZ ;  /* 0x000000ffffff79a7 */ /* 0x000fe2000810040d */
[----:B------:R-:W-:Y:S09]  /*4c20*/  @P3 BRA `(.L_x_78) ;  /* 0xfffffff000a03947 */ /* 0x000ff2000383ffff */
[----:B------:R-:W-:-:S04]  /*4c30*/  SHF.L.U32 R2, R30, 0x1f, RZ ;  /* 0x0000001f1e027819 */ /* 0x000fc800000006ff */
[----:B------:R-:W1:Y:S02]  /*4c40*/  SYNCS.PHASECHK.TRANS64.TRYWAIT P0, [UR7+0x60], R2 ;  /* 0x00006002ff0075a7 */ /* 0x000e640008001107 */
[----:B-1----:R-:W-:Y:S05]  /*4c50*/  @!P0 BRA `(.L_x_79) ;  /* 0x0000004000708947 */ /* 0x002fea0003800000 */
.L_x_169:
[----:B------:R-:W3:Y:S02]  /*4c60*/  SYNCS.PHASECHK.TRANS64.TRYWAIT P0, [UR7+0x68], R2 ;  /* 0x00006802ff0075a7 */ /* 0x000ee40008001107 */
[----:B---3--:R-:W-:Y:S05]  /*4c70*/  @!P0 BRA `(.L_x_80) ;  /* 0x0000004000808947 */ /* 0x008fea0003800000 */
.L_x_171:
[----:B------:R-:W3:Y:S02]  /*4c80*/  SYNCS.PHASECHK.TRANS64.TRYWAIT P0, [UR7+0x70], R2 ;  /* 0x00007002ff0075a7 */ /* 0x000ee40008001107 */
[----:B---3--:R-:W-:Y:S05]  /*4c90*/  @!P0 BRA `(.L_x_81) ;  /* 0x0000004000908947 */ /* 0x008fea0003800000 */
.L_x_173:
[----:B-1----:R-:W-:-:S07]  /*4ca0*/  MOV R0, UR7 ;  /* 0x0000000700007c02 */ /* 0x002fce0008000f00 */
.L_x_82:
[----:B-1----:R-:W-:-:S04]  /*4cb0*/  SHF.L.U32 R2, R30, 0x1f, RZ ;  /* 0x0000001f1e027819 */ /* 0x002fc800000006ff */
[----:B------:R1:W3:Y:S03]  /*4cc0*/  SYNCS.PHASECHK.TRANS64.TRYWAIT P0, [R0+URZ+0x78], R2 ;  /* 0x00007802000075a7 */ /* 0x0002e600080011ff */
[----:B---3--:R-:W-:Y:S05]  /*4cd0*/  @!P0 NANOSLEEP.SYNCS 0x989680 ;  /* 0x009896800000895d */ /* 0x008fea0003900000 */
[----:B------:R-:W3:Y:S02]  /*4ce0*/  @!P0 SYNCS.PHASECHK.TRANS64 P0, [R0+URZ+0x78], R2 ;  /* 0x00007802000085a7 */ /* 0x000ee400080010ff */
[----:B--23--:R-:W-:Y:S05]  /*4cf0*/  @P0 EXIT ;  /* 0x000000000000094d */ /* 0x00cfea0003800000 */
[----:B------:R-:W-:Y:S05]  /*4d00*/  BRA `(.L_x_82) ;  /* 0xfffffffc00e87947 */ /* 0x000fea000383ffff */
.L_x_67:
[----:B------:R-:W-:-:S06]  /*4d10*/  UISETP.GE.AND UP1, UPT, UR8, 0x4, UPT ;  /* 0x000000040800788c */ /* 0x000fcc000bf26270 */
[----:B------:R-:W-:-:S13]  /*4d20*/  PLOP3.LUT P0, PT, PT, PT, UP1, 0x80, 0x8 ;  /* 0x000000000008781c */ /* 0x000fda0003f0f018 */
[----:B------:R-:W-:Y:S05]  /*4d30*/  @!P0 EXIT ;  /* 0x000000000000894d */ /* 0x000fea0003800000 */
[----:B------:R-:W-:Y:S01]  /*4d40*/  BAR.SYNC.DEFER_BLOCKING 0x6, 0xa0 ;  /* 0x0182800000007b1d */ /* 0x000fe20000010000 */
[C---:B------:R-:W-:Y:S01]  /*4d50*/  IMAD.SHL.U32 R4, R77.reuse, 0x20, RZ ;  /* 0x000000204d047824 */ /* 0x040fe200078e00ff */
[C---:B------:R-:W-:Y:S01]  /*4d60*/  R2P PR, R77.reuse, 0x6 ;  /* 0x000000064d007804 */ /* 0x040fe20000000000 */
[C---:B------:R-:W-:Y:S01]  /*4d70*/  IMAD.SHL.U32 R68, R77.reuse, 0x4, RZ ;  /* 0x000000044d447824 */ /* 0x040fe200078e00ff */
[----:B------:R-:W-:Y:S01]  /*4d80*/  CS2R R72, SRZ ;  /* 0x0000000000487805 */ /* 0x000fe2000001ff00 */
[C---:B------:R-:W-:Y:S01]  /*4d90*/  IMAD.U32 R32, R77.reuse, 0x10000, RZ ;  /* 0x000100004d207824 */ /* 0x040fe200078e00ff */
[----:B------:R-:W-:Y:S02]  /*4da0*/  UMOV UR48, 0x400 ;  /* 0x0000040000307882 */ /* 0x000fe40000000000 */
[----:B------:R-:W1:Y:S01]  /*4db0*/  LDC R67, c[0x0][0x370] ;  /* 0x0000dc00ff437b82 */ /* 0x000e620000000800 */
[----:B------:R-:W-:Y:S01]  /*4dc0*/  ULEA UR48, UR37, UR48, 0x18 ;  /* 0x0000003025307291 */ /* 0x000fe2000f8ec0ff */
[C---:B------:R-:W-:Y:S01]  /*4dd0*/  LOP3.LUT R3, R4.reuse, 0xe0, RZ, 0xc0, !PT ;  /* 0x000000e004037812 */ /* 0x040fe200078ec0ff */
[----:B------:R-:W-:Y:S01]  /*4de0*/  IMAD.SHL.U32 R2, R77, 0x10, RZ ;  /* 0x000000104d027824 */ /* 0x000fe200078e00ff */
[----:B------:R-:W-:Y:S01]  /*4df0*/  LOP3.LUT R4, R4, 0x100, RZ, 0xc0, !PT ;  /* 0x0000010004047812 */ /* 0x000fe200078ec0ff */
[----:B------:R-:W-:Y:S01]  /*4e00*/  UIADD3 UR4, UPT, UPT, UR48, 0x400, URZ ;  /* 0x0000040030047890 */ /* 0x000fe2000fffe0ff */
[----:B------:R-:W-:Y:S01]  /*4e10*/  LOP3.LUT R68, R3, 0x1c, R68, 0xf8, !PT ;  /* 0x0000001c03447812 */ /* 0x000fe200078ef844 */
[----:B------:R-:W-:Y:S01]  /*4e20*/  IMAD.MOV.U32 R76, RZ, RZ, 0x10 ;  /* 0x00000010ff4c7424 */ /* 0x000fe200078e00ff */
[----:B------:R-:W2:Y:S01]  /*4e30*/  LDC R28, c[0x0][0xb0c] ;  /* 0x0002c300ff1c7b82 */ /* 0x000ea20000000800 */
[----:B------:R-:W-:Y:S01]  /*4e40*/  SHF.R.U32.HI R3, RZ, 0x2, R77 ;  /* 0x00000002ff037819 */ /* 0x000fe2000001164d */
[----:B------:R-:W-:Y:S01]  /*4e50*/  IMAD.MOV.U32 R75, RZ, RZ, 0x20 ;  /* 0x00000020ff4b7424 */ /* 0x000fe200078e00ff */
[----:B------:R-:W-:Y:S01]  /*4e60*/  LOP3.LUT R32, R32, 0x600000, RZ, 0xc0, !PT ;  /* 0x0060000020207812 */ /* 0x000fe200078ec0ff */
[----:B------:R-:W-:Y:S01]  /*4e70*/  IMAD.MOV.U32 R74, RZ, RZ, 0x1 ;  /* 0x00000001ff4a7424 */ /* 0x000fe200078e00ff */
[----:B------:R-:W-:Y:S01]  /*4e80*/  LOP3.LUT R2, R4, 0x600, R2, 0xf8, !PT ;  /* 0x0000060004027812 */ /* 0x000fe200078ef802 */
[----:B------:R-:W-:Y:S01]  /*4e90*/  IMAD.MOV.U32 R31, RZ, RZ, RZ ;  /* 0x000000ffff1f7224 */ /* 0x000fe200078e00ff */
[----:B------:R-:W-:Y:S01]  /*4ea0*/  LOP3.LUT R68, R68, 0x4, R3, 0x78, !PT ;  /* 0x0000000444447812 */ /* 0x000fe200078e7803 */
[----:B------:R-:W4:Y:S01]  /*4eb0*/  LDC R65, c[0x0][0xb20] ;  /* 0x0002c800ff417b82 */ /* 0x000f220000000800 */
[----:B------:R-:W3:Y:S01]  /*4ec0*/  LDS R0, [UR48+0x140] ;  /* 0x00014030ff007984 */ /* 0x000ee20008000800 */
[----:B------:R-:W-:Y:S01]  /*4ed0*/  LOP3.LUT R77, R77, 0x60, RZ, 0xc0, !PT ;  /* 0x000000604d4d7812 */ /* 0x000fe200078ec0ff */
[----:B------:R-:W-:Y:S01]  /*4ee0*/  IMAD.MOV.U32 R80, RZ, RZ, RZ ;  /* 0x000000ffff507224 */ /* 0x000fe200078e00ff */
[----:B------:R-:W-:Y:S01]  /*4ef0*/  LOP3.LUT R68, R2, R68, RZ, 0xfc, !PT ;  /* 0x0000004402447212 */ /* 0x000fe200078efcff */
[----:B------:R-:W-:Y:S01]  /*4f00*/  IMAD.U32 R70, RZ, RZ, UR4 ;  /* 0x00000004ff467e24 */ /* 0x000fe2000f8e00ff */
[----:B------:R-:W-:Y:S01]  /*4f10*/  SEL R76, R76, 0xfffffff0, !P2 ;  /* 0xfffffff04c4c7807 */ /* 0x000fe20005000000 */
[----:B------:R-:W1:Y:S01]  /*4f20*/  LDCU.64 UR52, c[0x0][0x348] ;  /* 0x00006900ff3477ac */ /* 0x000e620008000a00 */
[----:B------:R-:W1:Y:S01]  /*4f30*/  LDC R27, c[0x0][0xb30] ;  /* 0x0002cc00ff1b7b82 */ /* 0x000e620000000800 */
[----:B------:R-:W-:Y:S01]  /*4f40*/  SEL R75, R75, 0xffffffe0, !P1 ;  /* 0xffffffe04b4b7807 */ /* 0x000fe20004800000 */
[----:B------:R-:W1:Y:S01]  /*4f50*/  LDCU.64 UR38, c[0x0][0x888] ;  /* 0x00011100ff2677ac */ /* 0x000e620008000a00 */
[----:B------:R-:W1:Y:S05]  /*4f60*/  LDCU.64 UR44, c[0x0][0x890] ;  /* 0x00011200ff2c77ac */ /* 0x000e6a0008000a00 */
[----:B------:R-:W1:Y:S01]  /*4f70*/  LDC.64 R60, c[0x0][0xb10] ;  /* 0x0002c400ff3c7b82 */ /* 0x000e620000000a00 */
[----:B------:R-:W-:Y:S01]  /*4f80*/  UMOV UR49, URZ ;  /* 0x000000ff00317c82 */ /* 0x000fe20008000000 */
[----:B------:R-:W-:-:S06]  /*4f90*/  UMOV UR51, URZ ;  /* 0x000000ff00337c82 */ /* 0x000fcc0008000000 */
[----:B------:R-:W1:Y:S08]  /*4fa0*/  LDC.64 R24, c[0x0][0xb18] ;  /* 0x0002c600ff187b82 */ /* 0x000e700000000a00 */
[----:B------:R-:W1:Y:S08]  /*4fb0*/  LDC.64 R22, c[0x0][0xb28] ;  /* 0x0002ca00ff167b82 */ /* 0x000e700000000a00 */
[----:B------:R-:W1:Y:S01]  /*4fc0*/  LDC.64 R58, c[0x0][0x8b0] ;  /* 0x00022c00ff3a7b82 */ /* 0x000e620000000a00 */
[----:B---3--:R-:W-:-:S07]  /*4fd0*/  IMAD.IADD R32, R0, 0x1, R32 ;  /* 0x0000000100207824 */ /* 0x008fce00078e0220 */
[----:B------:R-:W3:Y:S08]  /*4fe0*/  LDC.64 R56, c[0x0][0x8a8] ;  /* 0x00022a00ff387b82 */ /* 0x000ef00000000a00 */
[----:B--2-4-:R-:W1:Y:S02]  /*4ff0*/  LDC R66, c[0x0][0x374] ;  /* 0x0000dd00ff427b82 */ /* 0x014e640000000800 */
.L_x_126:
[----:B------:R-:W-:Y:S02]  /*5000*/  LEA R0, R80, UR48, 0x3 ;  /* 0x0000003050007c11 */ /* 0x000fe4000f8e18ff */
[----:B------:R-:W-:Y:S02]  /*5010*/  SHF.L.U32 R2, R72, 0x1f, RZ ;  /* 0x0000001f48027819 */ /* 0x000fe400000006ff */
[----:B------:R-:W-:Y:S02]  /*5020*/  LEA R16, R80, UR48, 0x4 ;  /* 0x0000003050107c11 */ /* 0x000fe4000f8e20ff */
[----:B------:R-:W2:Y:S02]  /*5030*/  SYNCS.PHASECHK.TRANS64.TRYWAIT P0, [R0+URZ+0x90], R2 ;  /* 0x00009002000075a7 */ /* 0x000ea400080011ff */
[----:B--2---:R-:W-:Y:S05]  /*5040*/  @!P0 BRA `(.L_x_83) ;  /* 0x0000003c00bc8947 */ /* 0x004fea0003800000 */
.L_x_174:
[----:B------:R-:W4:Y:S01]  /*5050*/  LDC.64 R10, c[0x0][0xb10] ;  /* 0x0002c400ff0a7b82 */ /* 0x000f220000000a00 */
[----:B------:R-:W3:Y:S01]  /*5060*/  LDS.128 R16, [R16+0x120] ;  /* 0x0001200010107984 */ /* 0x000ee20000000c00 */
[----:B-1----:R-:W-:Y:S01]  /*5070*/  ISETP.NE.AND P1, PT, R27, 0x1, PT ;  /* 0x000000011b00780c */ /* 0x002fe20003f25270 */
[----:B--2---:R-:W-:Y:S01]  /*5080*/  VIADD R0, R0, 0xa0 ;  /* 0x000000a000007836 */ /* 0x004fe20000000000 */
[----:B------:R-:W-:Y:S04]  /*5090*/  ISETP.GE.AND P0, PT, R26, 0x1, PT ;  /* 0x000000011a00780c */ /* 0x000fe80003f06270 */
[----:B------:R-:W1:Y:S01]  /*50a0*/  LDC.64 R8, c[0x0][0xb18] ;  /* 0x0002c600ff087b82 */ /* 0x000e620000000a00 */
[----:B------:R-:W-:Y:S01]  /*50b0*/  PRMT R0, RZ, 0x654, R0 ;  /* 0x00000654ff007816 */ /* 0x000fe20000000000 */
[----:B------:R-:W-:Y:S01]  /*50c0*/  @!PT LDS RZ, [RZ] ;  /* 0x00000000fffff984 */ /* 0x000fe20000000800 */
[----:B------:R-:W-:Y:S01]  /*50d0*/  @!PT LDS RZ, [RZ] ;  /* 0x00000000fffff984 */ /* 0x000fe20000000800 */
[----:B------:R-:W-:Y:S01]  /*50e0*/  @!PT LDS RZ, [RZ] ;  /* 0x00000000fffff984 */ /* 0x000fe20000000800 */
[----:B------:R-:W-:Y:S01]  /*50f0*/  @!PT LDS RZ, [RZ] ;  /* 0x00000000fffff984 */ /* 0x000fe20000000800 */
[----:B------:R2:W-:Y:S06]  /*5100*/  MEMBAR.ALL.CTA ;  /* 0x0000000000007992 */ /* 0x0005ec0000008000 */
[----:B--2---:R-:W2:Y:S01]  /*5110*/  FENCE.VIEW.ASYNC.S ;  /* 0x00000000000073c6 */ /* 0x004ea20000000000 */
[----:B------:R-:W1:Y:S08]  /*5120*/  @!P1 LDC R12, c[0x0][0xb20] ;  /* 0x0002c800ff0c9b82 */ /* 0x000e700000000800 */
[----:B------:R-:W1:Y:S01]  /*5130*/  @!P1 LDC R7, c[0x0][0xb0c] ;  /* 0x0002c300ff079b82 */ /* 0x000e620000000800 */
[----:B--2---:R2:W-:Y:S01]  /*5140*/  SYNCS.ARRIVE.TRANS64.RED.A1T0 RZ, [R0+URZ], RZ ;  /* 0x000000ff00ff79a7 */ /* 0x0045e200081004ff */
[----:B---3--:R-:W-:Y:S04]  /*5150*/  LOP3.LUT P4, RZ, R18, 0x1, RZ, 0xc0, !PT ;  /* 0x0000000112ff7812 */ /* 0x008fe8000788c0ff */
[----:B------:R-:W-:Y:S09]  /*5160*/  P2R R78, PR, RZ, 0x10 ;  /* 0x00000010ff4e7803 */ /* 0x000ff20000000000 */
[----:B------:R-:W-:Y:S02]  /*5170*/  @P4 MOV R30, R16 ;  /* 0x00000010001e4202 */ /* 0x000fe40000000f00 */
[----:B------:R-:W-:Y:S01]  /*5180*/  @P4 LOP3.LUT R29, R17, 0xffff, RZ, 0xc0, !PT ;  /* 0x0000ffff111d4812 */ /* 0x000fe200078ec0ff */
[----:B--2-4-:R-:W-:Y:S06]  /*5190*/  @!P0 BRA `(.L_x_84) ;  /* 0x0000000000a48947 */ /* 0x014fec0003800000 */
[----:B------:R-:W-:Y:S01]  /*51a0*/  IMAD.HI.U32 R0, R66, R25, RZ ;  /* 0x0000001942007227 */ /* 0x000fe200078e00ff */
[----:B------:R-:W-:Y:S02]  /*51b0*/  ISETP.NE.AND P0, PT, R24, 0x1, PT ;  /* 0x000000011800780c */ /* 0x000fe40003f05270 */
[----:B------:R-:W-:Y:S01]  /*51c0*/  ISETP.NE.AND P2, PT, R26, 0x1, PT ;  /* 0x000000011a00780c */ /* 0x000fe20003f45270 */
[----:B------:R-:W-:Y:S01]  /*51d0*/  IMAD.HI.U32 R4, R67, R60, RZ ;  /* 0x0000003c43047227 */ /* 0x000fe200078e00ff */
[----:B------:R-:W-:Y:S02]  /*51e0*/  SHF.R.U32.HI R0, RZ, R65, R0 ;  /* 0x00000041ff007219 */ /* 0x000fe40000011600 */
[----:B------:R-:W-:Y:S01]  /*51f0*/  ISETP.NE.AND P3, PT, R28, 0x1, PT ;  /* 0x000000011c00780c */ /* 0x000fe20003f65270 */
[----:B------:R-:W-:Y:S01]  /*5200*/  IMAD.HI.U32 R6, R29, R25, RZ ;  /* 0x000000191d067227 */ /* 0x000fe200078e00ff */
[-C--:B------:R-:W-:Y:S02]  /*5210*/  SHF.R.U32.HI R4, RZ, R61.reuse, R4 ;  /* 0x0000003dff047219 */ /* 0x080fe40000011604 */
[----:B------:R-:W-:Y:S01]  /*5220*/  SEL R0, R66, R0, !P0 ;  /* 0x0000000042007207 */ /* 0x000fe20004000000 */
[----:B------:R-:W-:Y:S01]  /*5230*/  IMAD.HI.U32 R5, R30, R60, RZ ;  /* 0x0000003c1e057227 */ /* 0x000fe200078e00ff */
[----:B------:R-:W-:Y:S03]  /*5240*/  SEL R4, R67, R4, !P3 ;  /* 0x0000000443047207 */ /* 0x000fe60005800000 */
[-C--:B------:R-:W-:Y:S01]  /*5250*/  IMAD.HI.U32 R3, R0, R22.reuse, RZ ;  /* 0x0000001600037227 */ /* 0x080fe200078e00ff */
[----:B------:R-:W-:Y:S03]  /*5260*/  SHF.R.U32.HI R5, RZ, R61, R5 ;  /* 0x0000003dff057219 */ /* 0x000fe60000011605 */
[----:B------:R-:W-:Y:S01]  /*5270*/  IMAD.HI.U32 R2, R4, R22, RZ ;  /* 0x0000001604027227 */ /* 0x000fe200078e00ff */
[----:B------:R-:W-:Y:S02]  /*5280*/  @P2 SHF.R.U32.HI R0, RZ, R23, R3 ;  /* 0x00000017ff002219 */ /* 0x000fe40000011603 */
[----:B------:R-:W-:Y:S02]  /*5290*/  SHF.R.U32.HI R3, RZ, R65, R6 ;  /* 0x00000041ff037219 */ /* 0x000fe40000011606 */
[----:B------:R-:W-:Y:S01]  /*52a0*/  @P2 SHF.R.U32.HI R4, RZ, R23, R2 ;  /* 0x00000017ff042219 */ /* 0x000fe20000011602 */
[----:B------:R-:W-:Y:S01]  /*52b0*/  IMAD R0, R26, R0, RZ ;  /* 0x000000001a007224 */ /* 0x000fe200078e02ff */
[----:B------:R-:W-:Y:S02]  /*52c0*/  SEL R3, R29, R3, !P0 ;  /* 0x000000031d037207 */ /* 0x000fe40004000000 */
[----:B------:R-:W-:Y:S01]  /*52d0*/  SEL R2, R30, R5, !P3 ;  /* 0x000000051e027207 */ /* 0x000fe20005800000 */
[----:B------:R-:W-:Y:S01]  /*52e0*/  IMAD R5, R26, R4, RZ ;  /* 0x000000041a057224 */ /* 0x000fe200078e02ff */
[C---:B------:R-:W-:Y:S01]  /*52f0*/  ISETP.GE.AND P0, PT, R3.reuse, R0, PT ;  /* 0x000000000300720c */ /* 0x040fe20003f06270 */
[C---:B------:R-:W-:Y:S03]  /*5300*/  IMAD.HI.U32 R0, R3.reuse, R22, RZ ;  /* 0x0000001603007227 */ /* 0x040fe600078e00ff */
[C---:B------:R-:W-:Y:S02]  /*5310*/  ISETP.GE.OR P0, PT, R2.reuse, R5, P0 ;  /* 0x000000050200720c */ /* 0x040fe40000706670 */
[----:B------:R-:W-:Y:S04]  /*5320*/  SHF.R.U32.HI R0, RZ, R23, R0 ;  /* 0x00000017ff007219 */ /* 0x000fe80000011600 */
[C---:B------:R-:W-:Y:S05]  /*5330*/  SEL R6, R3.reuse, R0, !P2 ;  /* 0x0000000003067207 */ /* 0x040fea0005000000 */
        /* <DEDUP_REMOVED lines=14> */
[----:B------:R-:W-:Y:S07]  /*5420*/  IMAD R29, R3, R24, R29 ;  /* 0x00000018031d7224 */ /* 0x000fee00078e021d */
.L_x_84:
[----:B-1----:R-:W-:Y:S01]  /*5430*/  @!P1 ISETP.NE.AND P0, PT, R8, 0x1, PT ;  /* 0x000000010800980c */ /* 0x002fe20003f05270 */
[----:B------:R-:W-:Y:S01]  /*5440*/  @!P1 IMAD.HI.U32 R2, R29, R9, RZ ;  /* 0x000000091d029227 */ /* 0x000fe200078e00ff */
[----:B------:R-:W-:Y:S01]  /*5450*/  R2UR UR42, R15 ;  /* 0x000000000f2a72ca */ /* 0x000fe200000e0000 */
[----:B------:R-:W-:Y:S01]  /*5460*/  BSSY.RECONVERGENT B6, `(.L_x_85) ;  /* 0x0000031000067945 */ /* 0x000fe20003800200 */
[----:B------:R-:W-:Y:S01]  /*5470*/  R2UR UR41, R14 ;  /* 0x000000000e2972ca */ /* 0x000fe200000e0000 */
[----:B------:R-:W-:Y:S01]  /*5480*/  @!P1 IMAD.HI.U32 R0, R30, R10, RZ ;  /* 0x0000000a1e009227 */ /* 0x000fe200078e00ff */
[----:B------:R-:W-:Y:S02]  /*5490*/  @!P1 SHF.R.U32.HI R2, RZ, R12, R2 ;  /* 0x0000000cff029219 */ /* 0x000fe40000011602 */
[----:B------:R-:W-:Y:S01]  /*54a0*/  @!P1 ISETP.NE.AND P2, PT, R7, 0x1, PT ;  /* 0x000000010700980c */ /* 0x000fe20003f45270 */
[----:B------:R-:W-:Y:S01]  /*54b0*/  VIADD R80, R80, 0x1 ;  /* 0x0000000150507836 */ /* 0x000fe20000000000 */
[----:B------:R-:W-:Y:S02]  /*54c0*/  @!P1 SEL R2, R29, R2, !P0 ;  /* 0x000000021d029207 */ /* 0x000fe40004000000 */
[----:B------:R-:W-:Y:S02]  /*54d0*/  @!P1 SHF.R.U32.HI R0, RZ, R11, R0 ;  /* 0x0000000bff009219 */ /* 0x000fe40000011600 */
[----:B------:R-:W-:Y:S01]  /*54e0*/  LOP3.LUT P0, RZ, R70, 0x3f0, RZ, 0xc0, !PT ;  /* 0x000003f046ff7812 */ /* 0x000fe2000780c0ff */
[----:B------:R-:W-:Y:S01]  /*54f0*/  USHF.L.U32 UR42, UR42, 0x6, URZ ;  /* 0x000000062a2a7899 */ /* 0x000fe200080006ff */
[----:B------:R-:W-:Y:S01]  /*5500*/  @!P1 SEL R3, R30, R0, !P2 ;  /* 0x000000001e039207 */ /* 0x000fe20005000000 */
[----:B------:R-:W-:Y:S01]  /*5510*/  USHF.L.U32 UR41, UR41, 0x7, URZ ;  /* 0x0000000729297899 */ /* 0x000fe200080006ff */
[----:B------:R-:W-:Y:S03]  /*5520*/  @P4 SHF.R.U32.HI R71, RZ, 0x10, R17 ;  /* 0x00000010ff474819 */ /* 0x000fe60000011611 */
[----:B------:R-:W-:Y:S02]  /*5530*/  @!P1 IMAD.IADD R0, R2, 0x1, -R3 ;  /* 0x0000000102009824 */ /* 0x000fe400078e0a03 */
[----:B------:R-:W-:Y:S02]  /*5540*/  @!P1 IMAD.IADD R2, R3, 0x1, -R2 ;  /* 0x0000000103029824 */ /* 0x000fe400078e0a02 */
[----:B------:R-:W-:Y:S02]  /*5550*/  @!P1 IMAD R30, R0, R7, R30 ;  /* 0x00000007001e9224 */ /* 0x000fe400078e021e */
[----:B------:R-:W-:Y:S01]  /*5560*/  @!P1 IMAD R29, R2, R8, R29 ;  /* 0x00000008021d9224 */ /* 0x000fe200078e021d */
[----:B------:R-:W-:Y:S06]  /*5570*/  @!P0 BRA `(.L_x_86) ;  /* 0x00000000007c8947 */ /* 0x000fec0003800000 */
[----:B------:R-:W1:Y:S01]  /*5580*/  LDCU.64 UR8, c[0x4][0x80] ;  /* 0x01001000ff0877ac */ /* 0x000e620008000a00 */
[----:B------:R-:W-:Y:S01]  /*5590*/  MOV R2, 0x0 ;  /* 0x0000000000027802 */ /* 0x000fe20000000f00 */
[----:B------:R-:W-:Y:S02]  /*55a0*/  HFMA2 R12, -RZ, RZ, 0, 5.9604644775390625e-08 ;  /* 0x00000001ff0c7431 */ /* 0x000fe400000001ff */
[----:B------:R-:W-:Y:S01]  /*55b0*/  IMAD.MOV.U32 R8, RZ, RZ, 0x70 ;  /* 0x00000070ff087424 */ /* 0x000fe200078e00ff */
[----:B------:R2:W3:Y:S01]  /*55c0*/  LDC.64 R14, c[0x4][R2] ;  /* 0x01000000020e7b82 */ /* 0x0004e20000000a00 */
[----:B------:R-:W4:Y:S01]  /*55d0*/  LDCU.64 UR6, c[0x4][0x88] ;  /* 0x01001100ff0677ac */ /* 0x000f220008000a00 */
[----:B------:R-:W-:Y:S01]  /*55e0*/  IMAD.MOV.U32 R13, RZ, RZ, RZ ;  /* 0x000000ffff0d7224 */ /* 0x000fe200078e00ff */
[----:B------:R-:W2:Y:S01]  /*55f0*/  LDCU.64 UR4, c[0x4][0x8] ;  /* 0x01000100ff0477ac */ /* 0x000ea20008000a00 */
[----:B-1----:R-:W-:Y:S01]  /*5600*/  MOV R5, UR9 ;  /* 0x0000000900057c02 */ /* 0x002fe20008000f00 */
[----:B------:R-:W-:Y:S01]  /*5610*/  IMAD.U32 R4, RZ, RZ, UR8 ;  /* 0x00000008ff047e24 */ /* 0x000fe2000f8e00ff */
[----:B----4-:R-:W-:Y:S01]  /*5620*/  MOV R7, UR7 ;  /* 0x0000000700077c02 */ /* 0x010fe20008000f00 */
[----:B------:R-:W-:Y:S01]  /*5630*/  IMAD.U32 R6, RZ, RZ, UR6 ;  /* 0x00000006ff067e24 */ /* 0x000fe2000f8e00ff */
[----:B--2---:R-:W-:Y:S01]  /*5640*/  MOV R11, UR5 ;  /* 0x00000005000b7c02 */ /* 0x004fe20008000f00 */
[----:B------:R-:W-:Y:S02]  /*5650*/  IMAD.U32 R10, RZ, RZ, UR4 ;  /* 0x00000004ff0a7e24 */ /* 0x000fe4000f8e00ff */
[----:B------:R-:W-:Y:S07]  /*5660*/  LEPC R20, `(.L_x_87) ;  /* 0x000000001014794e */ /* 0x000fee0000000000 */
[----:B---3-5:R-:W-:Y:S05]  /*5670*/  CALL.ABS.NOINC R14 ;  /* 0x000000000e007343 */ /* 0x028fea0003c00000 */
.L_x_87:
[----:B------:R-:W1:Y:S01]  /*5680*/  LDCU.64 UR8, c[0x4][0x80] ;  /* 0x01001000ff0877ac */ /* 0x000e620008000a00 */
[----:B------:R-:W2:Y:S01]  /*5690*/  LDC.64 R2, c[0x4][R2] ;  /* 0x0100000002027b82 */ /* 0x000ea20000000a00 */
[----:B------:R-:W-:Y:S02]  /*56a0*/  HFMA2 R12, -RZ, RZ, 0, 5.9604644775390625e-08 ;  /* 0x00000001ff0c7431 */ /* 0x000fe400000001ff */
[----:B------:R-:W-:Y:S02]  /*56b0*/  IMAD.MOV.U32 R8, RZ, RZ, 0x70 ;  /* 0x00000070ff087424 */ /* 0x000fe400078e00ff */
[----:B------:R-:W-:Y:S01]  /*56c0*/  IMAD.MOV.U32 R13, RZ, RZ, RZ ;  /* 0x000000ffff0d7224 */ /* 0x000fe200078e00ff */
[----:B------:R-:W3:Y:S01]  /*56d0*/  LDCU.64 UR6, c[0x4][0x88] ;  /* 0x01001100ff0677ac */ /* 0x000ee20008000a00 */
[----:B------:R-:W4:Y:S01]  /*56e0*/  LDCU.64 UR4, c[0x4][0x8] ;  /* 0x01000100ff0477ac */ /* 0x000f220008000a00 */
[----:B-1----:R-:W-:Y:S02]  /*56f0*/  MOV R4, UR8 ;  /* 0x0000000800047c02 */ /* 0x002fe40008000f00 */
[----:B------:R-:W-:Y:S02]  /*5700*/  MOV R5, UR9 ;  /* 0x0000000900057c02 */ /* 0x000fe40008000f00 */
[----:B---3--:R-:W-:Y:S01]  /*5710*/  MOV R7, UR7 ;  /* 0x0000000700077c02 */ /* 0x008fe20008000f00 */
[----:B------:R-:W-:Y:S01]  /*5720*/  IMAD.U32 R6, RZ, RZ, UR6 ;  /* 0x00000006ff067e24 */ /* 0x000fe2000f8e00ff */
[----:B----4-:R-:W-:Y:S01]  /*5730*/  MOV R11, UR5 ;  /* 0x00000005000b7c02 */ /* 0x010fe20008000f00 */
[----:B------:R-:W-:Y:S02]  /*5740*/  IMAD.U32 R10, RZ, RZ, UR4 ;  /* 0x00000004ff0a7e24 */ /* 0x000fe4000f8e00ff */
[----:B------:R-:W-:Y:S07]  /*5750*/  LEPC R20, `(.L_x_86) ;  /* 0x000000001014794e */ /* 0x000fee0000000000 */
[----:B--2---:R-:W-:Y:S05]  /*5760*/  CALL.ABS.NOINC R2 ;  /* 0x0000000002007343 */ /* 0x004fea0003c00000 */
.L_x_86:
[----:B------:R-:W-:Y:S05]  /*5770*/  BSYNC.RECONVERGENT B6 ;  /* 0x0000000000067941 */ /* 0x000fea0003800200 */
.L_x_85:
[----:B------:R-:W-:Y:S01]  /*5780*/  ISETP.NE.U32.AND P4, PT, R58, RZ, PT ;  /* 0x000000ff3a00720c */ /* 0x000fe20003f85070 */
[----:B------:R-:W-:Y:S01]  /*5790*/  UISETP.NE.AND UP2, UPT, UR50, URZ, UPT ;  /* 0x000000ff3200728c */ /* 0x000fe2000bf45270 */
[----:B------:R-:W-:Y:S01]  /*57a0*/  ISETP.NE.U32.AND P2, PT, RZ, UR38, PT ;  /* 0x00000026ff007c0c */ /* 0x000fe2000bf45070 */
[----:B------:R-:W-:Y:S01]  /*57b0*/  UISETP.NE.U32.AND UP1, UPT, UR44, URZ, UPT ;  /* 0x000000ff2c00728c */ /* 0x000fe2000bf25070 */
[----:B------:R-:W-:Y:S01]  /*57c0*/  ISETP.NE.AND.EX P4, PT, R59, RZ, PT, P4 ;  /* 0x000000ff3b00720c */ /* 0x000fe20003f85340 */
[----:B------:R-:W-:Y:S01]  /*57d0*/  UPLOP3.LUT UP0, UPT, UPT, UPT, UPT, 0x40, 0x4 ;  /* 0x000000000004789c */ /* 0x000fe20003f0e870 */
[----:B------:R-:W-:Y:S01]  /*57e0*/  ISETP.NE.AND.EX P2, PT, RZ, UR39, PT, P2 ;  /* 0x00000027ff007c0c */ /* 0x000fe2000bf45320 */
[----:B------:R-:W-:Y:S01]  /*57f0*/  UISETP.NE.AND.EX UP1, UPT, UR45, URZ, UPT, UP1 ;  /* 0x000000ff2d00728c */ /* 0x000fe2000bf25310 */
[----:B------:R-:W-:Y:S04]  /*5800*/  PLOP3.LUT P1, PT, PT, PT, UP2, 0x80, 0x8 ;  /* 0x000000000008781c */ /* 0x000fe80003f2f028 */
[----:B------:R-:W-:Y:S06]  /*5810*/  @UP2 UPLOP3.LUT UP0, UPT, UPT, UPT, UP1, 0x80, 0x8 ;  /* 0x000000000008289c */ /* 0x000fec0003f0f010 */
[----:B------:R-:W-:Y:S01]  /*5820*/  PLOP3.LUT P0, PT, PT, PT, UP0, 0x80, 0x8 ;  /* 0x000000000008781c */ /* 0x000fe20003f0f008 */
[----:B------:R-:W-:Y:S01]  /*5830*/  @!UPT UIADD3 URZ, UPT, UPT, URZ, URZ, URZ ;  /* 0x000000fffffff290 */ /* 0x000fe2000fffe0ff */
[----:B------:R-:W-:Y:S11]  /*5840*/  BRA.U !UP1, `(.L_x_88) ;  /* 0x0000000109387547 */ /* 0x000ff6000b800000 */
[----:B------:R-:W-:Y:S01]  /*5850*/  UISETP.NE.U32.AND UP0, UPT, UR38, URZ, UPT ;  /* 0x000000ff2600728c */ /* 0x000fe2000bf05070 */
[----:B------:R-:W-:Y:S02]  /*5860*/  HFMA2 R0, -RZ, RZ, 0, 5.9604644775390625e-08 ;  /* 0x00000001ff007431 */ /* 0x000fe400000001ff */
[----:B------:R-:W-:Y:S01]  /*5870*/  IMAD.MOV.U32 R64, RZ, RZ, 0x1 ;  /* 0x00000001ff407424 */ /* 0x000fe200078e00ff */
[----:B------:R-:W-:Y:S06]  /*5880*/  UISETP.NE.AND.EX UP0, UPT, UR39, URZ, UPT, UP0 ;  /* 0x000000ff2700728c */ /* 0x000fec000bf05300 */
[----:B------:R-:W-:Y:S05]  /*5890*/  PLOP3.LUT P3, PT, PT, PT, UP0, 0x80, 0x8 ;  /* 0x000000000008781c */ /* 0x000fea0003f6f008 */
[----:B------:R-:W1:Y:S01]  /*58a0*/  @UP0 LDCU.64 UR6, c[0x0][0x888] ;  /* 0x00011100ff0607ac */ /* 0x000e620008000a00 */
[----:B------:R-:W-:Y:S07]  /*58b0*/  @UP0 UIMAD UR4, UR36, UR44, URZ ;  /* 0x0000002c240402a4 */ /* 0x000fee000f8e02ff */
[----:B------:R-:W-:Y:S01]  /*58c0*/  @!P3 PRMT R64, R0, 0x7610, R64 ;  /* 0x000076100040b816 */ /* 0x000fe20000000040 */
[----:B-1----:R-:W-:Y:S03]  /*58d0*/  @UP0 UIMAD.WIDE UR6, UR4, 0x4, UR6 ;  /* 0x00000004040608a5 */ /* 0x002fe6000f8e0206 */
[----:B------:R-:W1:Y:S03]  /*58e0*/  @!UP0 LDCU UR4, c[0x0][0x880] ;  /* 0x00011000ff0487ac */ /* 0x000e660008000800 */
[----:B------:R-:W-:Y:S01]  /*58f0*/  IMAD.U32 R2, RZ, RZ, UR6 ;  /* 0x00000006ff027e24 */ /* 0x000fe2000f8e00ff */
[----:B------:R-:W-:Y:S05]  /*5900*/  MOV R3, UR7 ;  /* 0x0000000700037c02 */ /* 0x000fea0008000f00 */
[----:B-----5:R2:W5:Y:S02]  /*5910*/  @P3 LDG.E R35, desc[UR46][R2.64] ;  /* 0x0000002e02233981 */ /* 0x020564000c1e1900 */
[----:B-12---:R-:W-:Y:S02]  /*5920*/  @!P3 IMAD.U32 R35, RZ, RZ, UR4 ;  /* 0x00000004ff23be24 */ /* 0x006fe4000f8e00ff */
.L_x_88:
[----:B------:R-:W-:Y:S05]  /*5930*/  @!P4 BRA `(.L_x_89) ;  /* 0x000000000020c947 */ /* 0x000fea0003800000 */
[----:B------:R-:W-:Y:S04]  /*5940*/  ISETP.NE.U32.AND P3, PT, R56, RZ, PT ;  /* 0x000000ff3800720c */ /* 0x000fe80003f65070 */
[----:B------:R-:W-:Y:S11]  /*5950*/  ISETP.NE.AND.EX P3, PT, R57, RZ, PT, P3 ;  /* 0x000000ff3900720c */ /* 0x000ff60003f65330 */
[----:B------:R-:W-:Y:S02]  /*5960*/  @!UPT UIADD3 URZ, UPT, UPT, URZ, URZ, URZ ;  /* 0x000000fffffff290 */ /* 0x000fe4000fffe0ff */
[----:B------:R-:W1:Y:S01]  /*5970*/  @P3 LDC.64 R2, c[0x0][0x8a8] ;  /* 0x00022a00ff023b82 */ /* 0x000e620000000a00 */
[----:B------:R-:W-:Y:S04]  /*5980*/  @P3 IMAD R0, R58, UR36, RZ ;  /* 0x000000243a003c24 */ /* 0x000fe8000f8e02ff */
[----:B-1----:R-:W-:Y:S05]  /*5990*/  @P3 IMAD.WIDE R2, R0, 0x4, R2 ;  /* 0x0000000400023825 */ /* 0x002fea00078e0202 */
[----:B-----5:R1:W5:Y:S02]  /*59a0*/  @P3 LDG.E R33, desc[UR46][R2.64] ;  /* 0x0000002e02213981 */ /* 0x020364000c1e1900 */
[----:B-1----:R-:W2:Y:S02]  /*59b0*/  @!P3 LDC R33, c[0x0][0x8a0] ;  /* 0x00022800ff21bb82 */ /* 0x002ea40000000800 */
.L_x_89:
[----:B-----5:R-:W-:Y:S01]  /*59c0*/  FSETP.NEU.AND P3, PT, R35, RZ, PT ;  /* 0x000000ff2300720b */ /* 0x020fe20003f6d000 */
[----:B------:R-:W-:Y:S01]  /*59d0*/  IMAD.SHL.U32 R88, R68, 0x4, RZ ;  /* 0x0000000444587824 */ /* 0x000fe200078e00ff */
[----:B------:R-:W-:Y:S01]  /*59e0*/  SEL R4, RZ, 0xffffffff, P2 ;  /* 0xffffffffff047807 */ /* 0x000fe20001000000 */
[----:B------:R-:W-:Y:S01]  /*59f0*/  BSSY B1, `(.L_x_90) ;  /* 0x0000043000017945 */ /* 0x000fe20003800000 */
[----:B------:R-:W-:Y:S01]  /*5a00*/  @P1 LOP3.LUT P2, RZ, R64, 0xff, RZ, 0xc0, !PT ;  /* 0x000000ff40ff1812 */ /* 0x000fe2000784c0ff */
[----:B------:R-:W-:Y:S01]  /*5a10*/  VIADD R83, R88, UR48 ;  /* 0x0000003058537c36 */ /* 0x000fe20008000000 */
[----:B------:R-:W-:Y:S01]  /*5a20*/  @P1 SEL R0, RZ, 0xffffffff, P3 ;  /* 0xffffffffff001807 */ /* 0x000fe20001800000 */
[----:B------:R-:W-:Y:S01]  /*5a30*/  IMAD.MOV.U32 R89, RZ, RZ, 0x1 ;  /* 0x00000001ff597424 */ /* 0x000fe200078e00ff */
[----:B------:R-:W-:Y:S01]  /*5a40*/  LOP3.LUT R74, R74, 0x1, RZ, 0x3c, !PT ;  /* 0x000000014a4a7812 */ /* 0x000fe200078e3cff */
[----:B------:R-:W-:Y:S01]  /*5a50*/  IMAD.MOV.U32 R87, RZ, RZ, RZ ;  /* 0x000000ffff577224 */ /* 0x000fe200078e00ff */
[----:B------:R-:W-:Y:S02]  /*5a60*/  @P0 SEL R0, R4, R0, !P2 ;  /* 0x0000000004000207 */ /* 0x000fe40005000000 */
[----:B------:R-:W-:Y:S02]  /*5a70*/  CS2R R46, SRZ ;  /* 0x00000000002e7805 */ /* 0x000fe4000001ff00 */
[----:B------:R-:W-:Y:S02]  /*5a80*/  LEA R84, R31, UR48, 0x3 ;  /* 0x000000301f547c11 */ /* 0x000fe4000f8e18ff */
[----:B------:R-:W-:Y:S02]  /*5a90*/  CS2R R44, SRZ ;  /* 0x00000000002c7805 */ /* 0x000fe4000001ff00 */
[----:B------:R-:W-:Y:S02]  /*5aa0*/  @P1 LOP3.LUT R0, R0, 0x1, RZ, 0xc0, !PT ;  /* 0x0000000100001812 */ /* 0x000fe400078ec0ff */
[----:B------:R-:W-:Y:S02]  /*5ab0*/  CS2R R42, SRZ ;  /* 0x00000000002a7805 */ /* 0x000fe4000001ff00 */
[----:B------:R-:W-:Y:S02]  /*5ac0*/  SHF.L.U32 R2, R73, 0x1f, RZ ;  /* 0x0000001f49027819 */ /* 0x000fe400000006ff */
[----:B------:R-:W-:Y:S02]  /*5ad0*/  CS2R R40, SRZ ;  /* 0x0000000000287805 */ /* 0x000fe4000001ff00 */
[----:B------:R-:W-:Y:S02]  /*5ae0*/  ISETP.NE.U32.OR P6, PT, R0, 0x1, !P1 ;  /* 0x000000010000780c */ /* 0x000fe40004fc5470 */
[----:B------:R-:W-:Y:S02]  /*5af0*/  CS2R R50, SRZ ;  /* 0x0000000000327805 */ /* 0x000fe4000001ff00 */
[----:B------:R-:W-:Y:S02]  /*5b00*/  PLOP3.LUT P2, PT, PT, PT, UP1, 0x80, 0x8 ;  /* 0x000000000008781c */ /* 0x000fe40003f4f018 */
[----:B------:R-:W-:Y:S02]  /*5b10*/  CS2R R48, SRZ ;  /* 0x0000000000307805 */ /* 0x000fe4000001ff00 */
[----:B------:R-:W-:Y:S02]  /*5b20*/  LEA.HI R34, R31, R31, RZ, 0x1 ;  /* 0x0000001f1f227211 */ /* 0x000fe400078f08ff */
[----:B------:R-:W-:Y:S02]  /*5b30*/  CS2R R54, SRZ ;  /* 0x0000000000367805 */ /* 0x000fe4000001ff00 */
[----:B------:R-:W-:Y:S02]  /*5b40*/  LOP3.LUT P4, R79, R64, 0xff, RZ, 0xc0, !PT ;  /* 0x000000ff404f7812 */ /* 0x000fe4000788c0ff */
[----:B------:R-:W-:Y:S02]  /*5b50*/  CS2R R52, SRZ ;  /* 0x0000000000347805 */ /* 0x000fe4000001ff00 */
[----:B------:R-:W-:Y:S01]  /*5b60*/  SEL R3, RZ, 0xffffffff, P3 ;  /* 0xffffffffff037807 */ /* 0x000fe20001800000 */
[----:B------:R-:W-:Y:S01]  /*5b70*/  VIADD R85, R83, 0x400 ;  /* 0x0000040053557836 */ /* 0x000fe20000000000 */
[----:B------:R-:W-:Y:S01]  /*5b80*/  P2R R81, PR, RZ, 0x40 ;  /* 0x00000040ff517803 */ /* 0x000fe20000000000 */
[----:B------:R-:W-:Y:S01]  /*5b90*/  IMAD.IADD R82, R75, 0x1, R83 ;  /* 0x000000014b527824 */ /* 0x000fe200078e0253 */
[----:B------:R-:W-:Y:S02]  /*5ba0*/  @P6 SHF.L.U32 R0, R74, 0x1f, RZ ;  /* 0x0000001f4a006819 */ /* 0x000fe400000006ff */
[----:B------:R-:W-:Y:S02]  /*5bb0*/  @P2 SEL R3, R4, R3, !P4 ;  /* 0x0000000304032207 */ /* 0x000fe40006000000 */
[----:B------:R1:W3:Y:S02]  /*5bc0*/  @P6 SYNCS.PHASECHK.TRANS64.TRYWAIT P1, [UR48+0x40], R0 ;  /* 0x00004000ff0065a7 */ /* 0x0002e40008021130 */
[----:B------:R-:W-:Y:S04]  /*5bd0*/  LOP3.LUT R3, R3, 0x1, RZ, 0xc0, !PT ;  /* 0x0000000103037812 */ /* 0x000fe800078ec0ff */
[----:B------:R-:W-:Y:S04]  /*5be0*/  ISETP.NE.U32.AND P5, PT, R3, 0x1, PT ;  /* 0x000000010300780c */ /* 0x000fe80003fa5070 */
[----:B------:R-:W-:Y:S01]  /*5bf0*/  P2R R90, PR, RZ, 0x20 ;  /* 0x00000020ff5a7803 */ /* 0x000fe20000000000 */
[----:B------:R4:W2:Y:S01]  /*5c00*/  SYNCS.PHASECHK.TRANS64.TRYWAIT P0, [R84+URZ+0xb0], R2 ;  /* 0x0000b002540075a7 */ /* 0x0008a200080011ff */
[C---:B-1----:R-:W-:Y:S01]  /*5c10*/  IMAD.SHL.U32 R0, R34.reuse, 0x40, RZ ;  /* 0x0000004022007824 */ /* 0x042fe200078e00ff */
[----:B------:R-:W-:Y:S04]  /*5c20*/  LOP3.LUT R34, R34, 0xffe, RZ, 0xc0, !PT ;  /* 0x00000ffe22227812 */ /* 0x000fe800078ec0ff */
[----:B------:R-:W-:Y:S01]  /*5c30*/  LOP3.LUT R0, R0, 0xffffff80, RZ, 0xc0, !PT ;  /* 0xffffff8000007812 */ /* 0x000fe200078ec0ff */
[----:B------:R-:W-:Y:S04]  /*5c40*/  IMAD.IADD R34, R31, 0x1, -R34 ;  /* 0x000000011f227824 */ /* 0x000fe800078e0a22 */
[----:B------:R-:W-:Y:S04]  /*5c50*/  IMAD.IADD R0, R32, 0x1, R0 ;  /* 0x0000000120007824 */ /* 0x000fe800078e0200 */
[----:B------:R-:W-:Y:S01]  /*5c60*/  IMAD R34, R34, 0x100000, R0 ;  /* 0x0010000022227824 */ /* 0x000fe200078e0200 */
[----:B---3--:R-:W-:Y:S01]  /*5c70*/  @P6 SEL R89, RZ, 0x1, !P1 ;  /* 0x00000001ff596807 */ /* 0x008fe20004800000 */
[----:B----4-:R-:W-:Y:S06]  /*5c80*/  @!P6 BRA `(.L_x_91) ;  /* 0x000000000064e947 */ /* 0x010fec0003800000 */
[----:B------:R-:W-:Y:S01]  /*5c90*/  @P5 IMAD R5, R76, 0x4, R85 ;  /* 0x000000044c055824 */ /* 0x000fe200078e0255 */
[----:B------:R-:W-:Y:S01]  /*5ca0*/  ISETP.NE.AND P1, PT, R89, RZ, PT ;  /* 0x000000ff5900720c */ /* 0x000fe20003f25270 */
[----:B------:R-:W-:Y:S01]  /*5cb0*/  IMAD.MOV.U32 R46, RZ, RZ, RZ ;  /* 0x000000ffff2e7224 */ /* 0x000fe200078e00ff */
[----:B------:R-:W-:Y:S01]  /*5cc0*/  BSSY B0, `(.L_x_92) ;  /* 0x000000d000007945 */ /* 0x000fe20003800000 */
[----:B------:R-:W-:Y:S01]  /*5cd0*/  @P5 IMAD.IADD R4, R75, 0x1, R5 ;  /* 0x000000014b045824 */ /* 0x000fe200078e0205 */
[----:B------:R-:W-:Y:S02]  /*5ce0*/  CS2R R42, SRZ ;  /* 0x00000000002a7805 */ /* 0x000fe4000001ff00 */
[----:B------:R-:W-:Y:S02]  /*5cf0*/  CS2R R40, SRZ ;  /* 0x0000000000287805 */ /* 0x000fe4000001ff00 */
[----:B------:R-:W-:Y:S02]  /*5d00*/  CS2R R44, SRZ ;  /* 0x00000000002c7805 */ /* 0x000fe4000001ff00 */
[----:B------:R-:W-:Y:S02]  /*5d10*/  CS2R R54, SRZ ;  /* 0x0000000000367805 */ /* 0x000fe4000001ff00 */
[----:B------:R-:W-:Y:S02]  /*5d20*/  CS2R R52, SRZ ;  /* 0x0000000000347805 */ /* 0x000fe4000001ff00 */
[----:B------:R-:W-:Y:S02]  /*5d30*/  CS2R R50, SRZ ;  /* 0x0000000000327805 */ /* 0x000fe4000001ff00 */
[----:B------:R-:W-:Y:S01]  /*5d40*/  CS2R R48, SRZ ;  /* 0x0000000000307805 */ /* 0x000fe2000001ff00 */
[----:B------:R-:W-:Y:S06]  /*5d50*/  @P1 BRA `(.L_x_93) ;  /* 0x00000000000c1947 */ /* 0x000fec0003800000 */
[----:B------:R-:W-:Y:S04]  /*5d60*/  SHF.L.U32 R3, R74, 0x1f, RZ ;  /* 0x0000001f4a037819 */ /* 0x000fe800000006ff */
[----:B------:R-:W1:Y:S02]  /*5d70*/  SYNCS.PHASECHK.TRANS64.TRYWAIT P1, [UR48+0x40], R3 ;  /* 0x00004003ff0075a7 */ /* 0x000e640008021130 */
[----:B-1----:R-:W-:Y:S05]  /*5d80*/  @!P1 BRA `(.L_x_94) ;  /* 0x0000003000809947 */ /* 0x002fea0003800000 */
.L_x_93:
[----:B------:R-:W-:Y:S05]  /*5d90*/  BSYNC B0 ;  /* 0x0000000000007941 */ /* 0x000fea0003800000 */
.L_x_92:
[----:B------:R-:W-:Y:S01]  /*5da0*/  ISETP.NE.AND P1, PT, R90, RZ, PT ;  /* 0x000000ff5a00720c */ /* 0x000fe20003f25270 */
[----:B------:R-:W-:Y:S11]  /*5db0*/  HFMA2 R87, -RZ, RZ, 0, 5.9604644775390625e-08 ;  /* 0x00000001ff577431 */ /* 0x000ff600000001ff */
[----:B------:R-:W-:Y:S01]  /*5dc0*/  @!UPT UIADD3 URZ, UPT, UPT, URZ, URZ, URZ ;  /* 0x000000fffffff290 */ /* 0x000fe2000fffe0ff */
[----:B------:R-:W-:Y:S05]  /*5dd0*/  @P1 WARPSYNC.ALL ;  /* 0x0000000000001948 */ /* 0x000fea0003800000 */
[----:B------:R3:W4:Y:S04]  /*5de0*/  @P1 LDSM.16.M88.4 R40, [R5] ;  /* 0x000000000528183b */ /* 0x0007280000000200 */
[----:B------:R3:W1:Y:S04]  /*5df0*/  @P1 LDSM.16.M88.4 R44, [R4] ;  /* 0x00000000042c183b */ /* 0x0006680000000200 */
[----:B------:R3:W1:Y:S04]  /*5e00*/  @P1 LDSM.16.M88.4 R52, [R88+UR48+0x400] ;  /* 0x000400305834183b */ /* 0x0006680008000200 */
[----:B------:R3:W1:Y:S02]  /*5e10*/  @P1 LDSM.16.M88.4 R48, [R82+0x400] ;  /* 0x000400005230183b */ /* 0x0006640000000200 */
.L_x_91:
[----:B------:R-:W-:Y:S05]  /*5e20*/  BSYNC B1 ;  /* 0x0000000000017941 */ /* 0x000fea0003800000 */
.L_x_90:
[----:B-1----:R-:W-:Y:S04]  /*5e30*/  SHF.R.U32.HI R0, RZ, 0x15, R34 ;  /* 0x00000015ff007819 */ /* 0x002fe80000011622 */
[----:B------:R-:W-:Y:S01]  /*5e40*/  LOP3.LUT P1, RZ, R0, 0x3, R69, 0x48, !PT ;  /* 0x0000000300ff7812 */ /* 0x000fe20007824845 */
[----:B------:R-:W-:Y:S01]  /*5e50*/  @!UPT UIADD3 URZ, UPT, UPT, URZ, URZ, URZ ;  /* 0x000000fffffff290 */ /* 0x000fe2000fffe0ff */
[----:B--2---:R-:W-:Y:S11]  /*5e60*/  @P0 BRA `(.L_x_95) ;  /* 0x0000000000080947 */ /* 0x004ff60003800000 */
[----:B------:R-:W1:Y:S02]  /*5e70*/  SYNCS.PHASECHK.TRANS64.TRYWAIT P0, [R84+URZ+0xb0], R2 ;  /* 0x0000b002540075a7 */ /* 0x000e6400080011ff */
[----:B-1----:R-:W-:Y:S05]  /*5e80*/  @!P0 BRA `(.L_x_96) ;  /* 0x0000003000588947 */ /* 0x002fea0003800000 */
.L_x_95:
[----:B------:R-:W-:Y:S05]  /*5e90*/  @!P1 BRA `(.L_x_97) ;  /* 0x0000000000409947 */ /* 0x000fea0003800000 */
[----:B------:R-:W3:Y:S01]  /*5ea0*/  LDCU.64 UR8, c[0x4][0x70] ;  /* 0x01000e00ff0877ac */ /* 0x000ee20008000a00 */
[----:B------:R-:W-:Y:S01]  /*5eb0*/  MOV R3, 0x0 ;  /* 0x0000000000037802 */ /* 0x000fe20000000f00 */
[----:B------:R-:W-:Y:S02]  /*5ec0*/  HFMA2 R12, -RZ, RZ, 0, 5.9604644775390625e-08 ;  /* 0x00000001ff0c7431 */ /* 0x000fe400000001ff */
[----:B------:R-:W-:Y:S02]  /*5ed0*/  IMAD.MOV.U32 R8, RZ, RZ, 0x192 ;  /* 0x00000192ff087424 */ /* 0x000fe400078e00ff */
[----:B------:R-:W-:Y:S01]  /*5ee0*/  IMAD.MOV.U32 R13, RZ, RZ, RZ ;  /* 0x000000ffff0d7224 */ /* 0x000fe200078e00ff */
[----:B------:R-:W2:Y:S01]  /*5ef0*/  LDCU.64 UR6, c[0x4][0x78] ;  /* 0x01000f00ff0677ac */ /* 0x000ea20008000a00 */
[----:B-1----:R-:W1:Y:S01]  /*5f00*/  LDC.64 R2, c[0x4][R3] ;  /* 0x0100000003027b82 */ /* 0x002e620000000a00 */
[----:B------:R-:W5:Y:S01]  /*5f10*/  LDCU.64 UR4, c[0x4][0x10] ;  /* 0x01000200ff0477ac */ /* 0x000f620008000a00 */
[----:B---3--:R-:W-:Y:S01]  /*5f20*/  MOV R5, UR9 ;  /* 0x0000000900057c02 */ /* 0x008fe20008000f00 */
[----:B------:R-:W-:Y:S01]  /*5f30*/  IMAD.U32 R4, RZ, RZ, UR8 ;  /* 0x00000008ff047e24 */ /* 0x000fe2000f8e00ff */
[----:B--2---:R-:W-:Y:S01]  /*5f40*/  MOV R7, UR7 ;  /* 0x0000000700077c02 */ /* 0x004fe20008000f00 */
[----:B------:R-:W-:Y:S01]  /*5f50*/  IMAD.U32 R6, RZ, RZ, UR6 ;  /* 0x00000006ff067e24 */ /* 0x000fe2000f8e00ff */
[----:B-----5:R-:W-:Y:S01]  /*5f60*/  MOV R11, UR5 ;  /* 0x00000005000b7c02 */ /* 0x020fe20008000f00 */
[----:B------:R-:W-:Y:S02]  /*5f70*/  IMAD.U32 R10, RZ, RZ, UR4 ;  /* 0x00000004ff0a7e24 */ /* 0x000fe4000f8e00ff */
[----:B------:R-:W-:Y:S07]  /*5f80*/  LEPC R20, `(.L_x_97) ;  /* 0x000000001014794e */ /* 0x000fee0000000000 */
[----:B-1--4-:R-:W-:Y:S05]  /*5f90*/  CALL.ABS.NOINC R2 ;  /* 0x0000000002007343 */ /* 0x012fea0003c00000 */
.L_x_97:
[----:B------:R-:W-:Y:S01]  /*5fa0*/  LOP3.LUT R20, R52, 0xffffe000, RZ, 0xc0, !PT ;  /* 0xffffe00034147812 */ /* 0x000fe200078ec0ff */
[----:B------:R-:W-:Y:S05]  /*5fb0*/  WARPSYNC.ALL ;  /* 0x0000000000007948 */ /* 0x000fea0003800000 */
[----:B------:R-:W-:Y:S01]  /*5fc0*/  R2UR UR4, R34 ;  /* 0x00000000220472ca */ /* 0x000fe200000e0000 */
[----:B------:R-:W-:Y:S01]  /*5fd0*/  IMAD.SHL.U32 R91, R76, 0x4, RZ ;  /* 0x000000044c5b7824 */ /* 0x000fe200078e00ff */
[----:B------:R-:W-:Y:S01]  /*5fe0*/  LOP3.LUT R21, R53, 0xffffe000, RZ, 0xc0, !PT ;  /* 0xffffe00035157812 */ /* 0x000fe200078ec0ff */
[----:B------:R-:W-:Y:S01]  /*5ff0*/  BSSY.RECONVERGENT B0, `(.L_x_98) ;  /* 0x0000059000007945 */ /* 0x000fe20003800200 */
[----:B------:R-:W-:Y:S02]  /*6000*/  ISETP.NE.AND P0, PT, R77, RZ, PT ;  /* 0x000000ff4d00720c */ /* 0x000fe40003f05270 */
[----:B------:R-:W-:Y:S05]  /*6010*/  IADD3 R85, PT, PT, R85, R91, RZ ;  /* 0x0000005b55557210 */ /* 0x000fea0007ffe0ff */
[----:B------:R-:W-:Y:S02]  /*6020*/  IMAD.IADD R86, R75, 0x1, R85 ;  /* 0x000000014b567824 */ /* 0x000fe400078e0255 */
[----:B---3--:R-:W2:Y:S02]  /*6030*/  LDTM.16dp128bit.x8 R4, tmem[UR4] ;  /* 0x00000004000479ee */ /* 0x008ea40008180000 */
[C---:B--2---:R-:W-:Y:S01]  /*6040*/  FMUL R0, R33.reuse, R4 ;  /* 0x0000000421007220 */ /* 0x044fe20000400000 */
[C---:B-1----:R-:W-:Y:S01]  /*6050*/  FMUL R2, R33.reuse, R5 ;  /* 0x0000000521027220 */ /* 0x042fe20000400000 */
[C---:B------:R-:W-:Y:S01]  /*6060*/  FMUL R3, R33.reuse, R6 ;  /* 0x0000000621037220 */ /* 0x040fe20000400000 */
[----:B------:R-:W-:Y:S01]  /*6070*/  FMUL R4, R33, R8 ;  /* 0x0000000821047220 */ /* 0x000fe20000400000 */
[C---:B------:R-:W-:Y:S01]  /*6080*/  FFMA R36, R35.reuse, R20, R0 ;  /* 0x0000001423247223 */ /* 0x040fe20000000000 */
[----:B------:R-:W-:Y:S01]  /*6090*/  LOP3.LUT R0, R54, 0xffffe000, RZ, 0xc0, !PT ;  /* 0xffffe00036007812 */ /* 0x000fe200078ec0ff */
[----:B------:R-:W-:Y:S01]  /*60a0*/  FFMA R37, R35, R21, R2 ;  /* 0x0000001523257223 */ /* 0x000fe20000000002 */
[----:B------:R-:W-:Y:S01]  /*60b0*/  LOP3.LUT R2, R55, 0xffffe000, RZ, 0xc0, !PT ;  /* 0xffffe00037027812 */ /* 0x000fe200078ec0ff */
[C---:B------:R-:W-:Y:S01]  /*60c0*/  FMUL R5, R33.reuse, R9 ;  /* 0x0000000921057220 */ /* 0x040fe20000400000 */
[----:B------:R-:W-:Y:S01]  /*60d0*/  F2FP.TF32.F32.PACK_B R36, R36 ;  /* 0x00000024ff24723e */ /* 0x000fe200024050ff */
[C---:B------:R-:W-:Y:S01]  /*60e0*/  FMUL R8, R33.reuse, R12 ;  /* 0x0000000c21087220 */ /* 0x040fe20000400000 */
[----:B------:R-:W-:Y:S01]  /*60f0*/  F2FP.TF32.F32.PACK_B R37, R37 ;  /* 0x00000025ff25723e */ /* 0x000fe200024050ff */
[C---:B------:R-:W-:Y:S01]  /*6100*/  FMUL R9, R33.reuse, R13 ;  /* 0x0000000d21097220 */ /* 0x040fe20000400000 */
[C---:B------:R-:W-:Y:S01]  /*6110*/  FMUL R12, R33.reuse, R16 ;  /* 0x00000010210c7220 */ /* 0x040fe20000400000 */
[----:B------:R-:W-:Y:S01]  /*6120*/  LOP3.LUT R16, R48, 0xffffe000, RZ, 0xc0, !PT ;  /* 0xffffe00030107812 */ /* 0x000fe200078ec0ff */
[C---:B------:R-:W-:Y:S01]  /*6130*/  FMUL R7, R33.reuse, R7 ;  /* 0x0000000721077220 */ /* 0x040fe20000400000 */
[----:B------:R-:W-:Y:S01]  /*6140*/  FMUL R13, R33, R17 ;  /* 0x00000011210d7220 */ /* 0x000fe20000400000 */
[----:B------:R-:W-:Y:S01]  /*6150*/  LOP3.LUT R17, R49, 0xffffe000, RZ, 0xc0, !PT ;  /* 0xffffe00031117812 */ /* 0x000fe200078ec0ff */
[----:B------:R-:W-:Y:S01]  /*6160*/  FFMA R38, R35, R0, R3 ;  /* 0x0000000023267223 */ /* 0x000fe20000000003 */
[----:B------:R-:W-:Y:S01]  /*6170*/  LOP3.LUT R0, R50, 0xffffe000, RZ, 0xc0, !PT ;  /* 0xffffe00032007812 */ /* 0x000fe200078ec0ff */
[----:B------:R-:W-:Y:S01]  /*6180*/  FMUL R6, R33, R10 ;  /* 0x0000000a21067220 */ /* 0x000fe20000400000 */
[----:B----4-:R-:W-:Y:S01]  /*6190*/  LOP3.LUT R3, R41, 0xffffe000, RZ, 0xc0, !PT ;  /* 0xffffe00029037812 */ /* 0x010fe200078ec0ff */
[----:B------:R-:W-:Y:S01]  /*61a0*/  FFMA R39, R35, R2, R7 ;  /* 0x0000000223277223 */ /* 0x000fe20000000007 */
[----:B------:R-:W-:Y:S01]  /*61b0*/  LOP3.LUT R2, R51, 0xffffe000, RZ, 0xc0, !PT ;  /* 0xffffe00033027812 */ /* 0x000fe200078ec0ff */
[C---:B------:R-:W-:Y:S01]  /*61c0*/  FFMA R4, R35.reuse, R16, R4 ;  /* 0x0000001023047223 */ /* 0x040fe20000000004 */
[----:B------:R-:W-:Y:S01]  /*61d0*/  LOP3.LUT R16, R42, 0xffffe000, RZ, 0xc0, !PT ;  /* 0xffffe0002a107812 */ /* 0x000fe200078ec0ff */
[C---:B------:R-:W-:Y:S01]  /*61e0*/  FFMA R5, R35.reuse, R17, R5 ;  /* 0x0000001123057223 */ /* 0x040fe20000000005 */
[----:B------:R-:W-:Y:S01]  /*61f0*/  F2FP.TF32.F32.PACK_B R38, R38 ;  /* 0x00000026ff26723e */ /* 0x000fe200024050ff */
[----:B------:R-:W-:Y:S01]  /*6200*/  FFMA R6, R35, R0, R6 ;  /* 0x0000000023067223 */ /* 0x000fe20000000006 */
[----:B------:R-:W-:Y:S01]  /*6210*/  LOP3.LUT R0, R40, 0xffffe000, RZ, 0xc0, !PT ;  /* 0xffffe00028007812 */ /* 0x000fe200078ec0ff */
[C---:B------:R-:W-:Y:S01]  /*6220*/  FMUL R11, R33.reuse, R11 ;  /* 0x0000000b210b7220 */ /* 0x040fe20000400000 */
[----:B------:R-:W-:Y:S01]  /*6230*/  F2FP.TF32.F32.PACK_B R39, R39 ;  /* 0x00000027ff27723e */ /* 0x000fe200024050ff */
[----:B------:R-:W-:Y:S01]  /*6240*/  FMUL R10, R33, R14 ;  /* 0x0000000e210a7220 */ /* 0x000fe20000400000 */
[----:B------:R-:W-:Y:S01]  /*6250*/  F2FP.TF32.F32.PACK_B R4, R4 ;  /* 0x00000004ff04723e */ /* 0x000fe200024050ff */
[----:B------:R-:W-:Y:S01]  /*6260*/  FFMA R7, R35, R2, R11 ;  /* 0x0000000223077223 */ /* 0x000fe2000000000b */
[----:B------:R-:W-:Y:S01]  /*6270*/  LOP3.LUT R2, R43, 0xffffe000, RZ, 0xc0, !PT ;  /* 0xffffe0002b027812 */ /* 0x000fe200078ec0ff */
[----:B------:R-:W-:Y:S01]  /*6280*/  FFMA R8, R35, R0, R8 ;  /* 0x0000000023087223 */ /* 0x000fe20000000008 */
[----:B------:R-:W-:Y:S01]  /*6290*/  LOP3.LUT R0, R44, 0xffffe000, RZ, 0xc0, !PT ;  /* 0xffffe0002c007812 */ /* 0x000fe200078ec0ff */
[----:B------:R1:W-:Y:S01]  /*62a0*/  STSM.16.M88.4 [R83+0x400], R36 ;  /* 0x0004002453007844 */ /* 0x0003e20000000200 */
[----:B------:R-:W-:Y:S01]  /*62b0*/  F2FP.TF32.F32.PACK_B R5, R5 ;  /* 0x00000005ff05723e */ /* 0x000fe200024050ff */
[----:B------:R-:W-:Y:S01]  /*62c0*/  FMUL R15, R33, R15 ;  /* 0x0000000f210f7220 */ /* 0x000fe20000400000 */
[----:B------:R-:W-:Y:S01]  /*62d0*/  F2FP.TF32.F32.PACK_B R6, R6 ;  /* 0x00000006ff06723e */ /* 0x000fe200024050ff */
[C---:B------:R-:W-:Y:S01]  /*62e0*/  FFMA R9, R35.reuse, R3, R9 ;  /* 0x0000000323097223 */ /* 0x040fe20000000009 */
[C---:B------:R-:W-:Y:S01]  /*62f0*/  FFMA R10, R35.reuse, R16, R10 ;  /* 0x00000010230a7223 */ /* 0x040fe2000000000a */
[----:B------:R-:W-:Y:S01]  /*6300*/  FFMA R11, R35, R2, R15 ;  /* 0x00000002230b7223 */ /* 0x000fe2000000000f */
[----:B------:R-:W-:Y:S01]  /*6310*/  LOP3.LUT R2, R45, 0xffffe000, RZ, 0xc0, !PT ;  /* 0xffffe0002d027812 */ /* 0x000fe200078ec0ff */
[----:B------:R-:W-:Y:S01]  /*6320*/  FFMA R12, R35, R0, R12 ;  /* 0x00000000230c7223 */ /* 0x000fe2000000000c */
[----:B------:R-:W-:Y:S01]  /*6330*/  LOP3.LUT R3, R46, 0xffffe000, RZ, 0xc0, !PT ;  /* 0xffffe0002e037812 */ /* 0x000fe200078ec0ff */
[----:B------:R-:W-:Y:S01]  /*6340*/  FMUL R14, R33, R18 ;  /* 0x00000012210e7220 */ /* 0x000fe20000400000 */
[----:B------:R-:W-:Y:S01]  /*6350*/  LOP3.LUT R0, R47, 0xffffe000, RZ, 0xc0, !PT ;  /* 0xffffe0002f007812 */ /* 0x000fe200078ec0ff */
[----:B------:R-:W-:Y:S01]  /*6360*/  FMUL R19, R33, R19 ;  /* 0x0000001321137220 */ /* 0x000fe20000400000 */
[----:B------:R-:W-:Y:S01]  /*6370*/  F2FP.TF32.F32.PACK_B R7, R7 ;  /* 0x00000007ff07723e */ /* 0x000fe200024050ff */
[C---:B------:R-:W-:Y:S01]  /*6380*/  FFMA R13, R35.reuse, R2, R13 ;  /* 0x00000002230d7223 */ /* 0x040fe2000000000d */
[C---:B------:R-:W-:Y:S01]  /*6390*/  FFMA R14, R35.reuse, R3, R14 ;  /* 0x00000003230e7223 */ /* 0x040fe2000000000e */
[----:B------:R-:W-:Y:S01]  /*63a0*/  FFMA R15, R35, R0, R19 ;  /* 0x00000000230f7223 */ /* 0x000fe20000000013 */
[----:B------:R-:W-:Y:S01]  /*63b0*/  F2FP.TF32.F32.PACK_B R8, R8 ;  /* 0x00000008ff08723e */ /* 0x000fe200024050ff */
[----:B------:R1:W-:Y:S01]  /*63c0*/  STSM.16.M88.4 [R82+0x400], R4 ;  /* 0x0004000452007844 */ /* 0x0003e20000000200 */
[----:B------:R-:W-:Y:S02]  /*63d0*/  F2FP.TF32.F32.PACK_B R9, R9 ;  /* 0x00000009ff09723e */ /* 0x000fe400024050ff */
[----:B------:R-:W-:Y:S02]  /*63e0*/  F2FP.TF32.F32.PACK_B R10, R10 ;  /* 0x0000000aff0a723e */ /* 0x000fe400024050ff */
[----:B------:R-:W-:Y:S02]  /*63f0*/  F2FP.TF32.F32.PACK_B R11, R11 ;  /* 0x0000000bff0b723e */ /* 0x000fe400024050ff */
[----:B------:R-:W-:Y:S02]  /*6400*/  F2FP.TF32.F32.PACK_B R12, R12 ;  /* 0x0000000cff0c723e */ /* 0x000fe400024050ff */
[----:B------:R-:W-:Y:S01]  /*6410*/  F2FP.TF32.F32.PACK_B R13, R13 ;  /* 0x0000000dff0d723e */ /* 0x000fe200024050ff */
[----:B------:R1:W-:Y:S01]  /*6420*/  STSM.16.M88.4 [R85], R8 ;  /* 0x0000000855007844 */ /* 0x0003e20000000200 */
[----:B------:R-:W-:Y:S02]  /*6430*/  F2FP.TF32.F32.PACK_B R14, R14 ;  /* 0x0000000eff0e723e */ /* 0x000fe400024050ff */
[----:B------:R-:W-:Y:S05]  /*6440*/  F2FP.TF32.F32.PACK_B R15, R15 ;  /* 0x0000000fff0f723e */ /* 0x000fea00024050ff */
[----:B------:R1:W-:Y:S01]  /*6450*/  STSM.16.M88.4 [R86], R12 ;  /* 0x0000000c56007844 */ /* 0x0003e20000000200 */
[----:B------:R-:W-:Y:S01]  /*6460*/  @!PT LDS RZ, [RZ] ;  /* 0x00000000fffff984 */ /* 0x000fe20000000800 */
[----:B------:R-:W-:Y:S01]  /*6470*/  @!PT LDS RZ, [RZ] ;  /* 0x00000000fffff984 */ /* 0x000fe20000000800 */
[----:B------:R-:W-:Y:S01]  /*6480*/  @!PT LDS RZ, [RZ] ;  /* 0x00000000fffff984 */ /* 0x000fe20000000800 */
[----:B------:R-:W-:Y:S01]  /*6490*/  @!PT LDS RZ, [RZ] ;  /* 0x00000000fffff984 */ /* 0x000fe20000000800 */
[----:B------:R2:W-:Y:S07]  /*64a0*/  MEMBAR.ALL.CTA ;  /* 0x0000000000007992 */ /* 0x0005ee0000008000 */
[----:B--2---:R-:W2:Y:S02]  /*64b0*/  FENCE.VIEW.ASYNC.S ;  /* 0x00000000000073c6 */ /* 0x004ea40000000000 */
[----:B--2---:R-:W-:Y:S06]  /*64c0*/  BAR.SYNC.DEFER_BLOCKING 0x1, 0x80 ;  /* 0x0042000000007b1d */ /* 0x004fec0000010000 */
[----:B------:R-:W-:Y:S05]  /*64d0*/  @P0 BRA `(.L_x_99) ;  /* 0x0000000000280947 */ /* 0x000fea0003800000 */
[----:B------:R-:W-:Y:S02]  /*64e0*/  UIADD3 UR4, UPT, UPT, UR48, 0x400, URZ ;  /* 0x0000040030047890 */ /* 0x000fe4000fffe0ff */
[----:B------:R-:W-:Y:S01]  /*64f0*/  UIADD3 UR6, UP0, UPT, UR52, 0x680, URZ ;  /* 0x0000068034067890 */ /* 0x000fe2000ff1e0ff */
[----:B------:R-:W-:Y:S03]  /*6500*/  UMOV UR43, UR36 ;  /* 0x00000024002b7c82 */ /* 0x000fe60008000000 */
[----:B------:R-:W-:Y:S01]  /*6510*/  MOV R70, UR4 ;  /* 0x0000000400467c02 */ /* 0x000fe20008000f00 */
[----:B------:R-:W-:Y:S03]  /*6520*/  UIADD3.X UR7, UPT, UPT, URZ, UR53, URZ, UP0, !UPT ;  /* 0x00000035ff077290 */ /* 0x000fe600087fe4ff */
[----:B------:R-:W-:Y:S11]  /*6530*/  R2UR UR40, R70 ;  /* 0x00000000462872ca */ /* 0x000ff600000e0000 */
[----:B------:R-:W-:Y:S02]  /*6540*/  @!UPT UIADD3 URZ, UPT, UPT, URZ, URZ, URZ ;  /* 0x000000fffffff290 */ /* 0x000fe4000fffe0ff */
[----:B------:R2:W-:Y:S01]  /*6550*/  UTMASTG.3D [UR40], [UR6] ;  /* 0x00000028060073b5 */ /* 0x0005e20008010000 */
[----:B------:R0:W-:Y:S01]  /*6560*/  UTMACMDFLUSH ;  /* 0x00000000000079b7 */ /* 0x0001e20000000000 */
[----:B--2---:R-:W-:Y:S04]  /*6570*/  DEPBAR.LE SB0, 0x1 ;  /* 0x000080400000791a */ /* 0x004fe80000000000 */
.L_x_99:
[----:B------:R-:W-:Y:S05]  /*6580*/  BSYNC.RECONVERGENT B0 ;  /* 0x0000000000007941 */ /* 0x000fea0003800200 */
.L_x_98:
[----:B------:R-:W-:Y:S01]  /*6590*/  BAR.SYNC.DEFER_BLOCKING 0x1, 0x80 ;  /* 0x0042000000007b1d */ /* 0x000fe20000010000 */
[----:B------:R-:W-:Y:S01]  /*65a0*/  ISETP.NE.AND P1, PT, R81, RZ, PT ;  /* 0x000000ff5100720c */ /* 0x000fe20003f25270 */
[----:B------:R-:W-:Y:S01]  /*65b0*/  UISETP.NE.AND UP0, UPT, UR49, URZ, UPT ;  /* 0x000000ff3100728c */ /* 0x000fe2000bf05270 */
[----:B------:R-:W-:Y:S11]  /*65c0*/  LEA R2, R87, UR48, 0x3 ;  /* 0x0000003057027c11 */ /* 0x000ff6000f8e18ff */
[----:B------:R-:W-:Y:S01]  /*65d0*/  @P1 SHF.L.U32 R3, R74, 0x1f, RZ ;  /* 0x0000001f4a031819 */ /* 0x000fe200000006ff */
[----:B------:R-:W-:Y:S06]  /*65e0*/  BRA.U !UP0, `(.L_x_100) ;  /* 0x0000000108247547 */ /* 0x000fec000b800000 */
[----:B-1----:R-:W-:Y:S01]  /*65f0*/  IMAD.U32 R4, RZ, RZ, UR51 ;  /* 0x00000033ff047e24 */ /* 0x002fe2000f8e00ff */
[----:B------:R-:W-:Y:S01]  /*6600*/  MOV R0, UR37 ;  /* 0x0000002500007c02 */ /* 0x000fe20008000f00 */
[----:B------:R-:W-:Y:S03]  /*6610*/  UIADD3 UR51, UPT, UPT, UR51, 0x1, URZ ;  /* 0x0000000133337890 */ /* 0x000fe6000fffe0ff */
[----:B------:R-:W-:Y:S01]  /*6620*/  @P1 LEA R4, R4, UR48, 0x3 ;  /* 0x0000003004041c11 */ /* 0x000fe2000f8e18ff */
[----:B------:R-:W-:Y:S04]  /*6630*/  UISETP.NE.AND UP0, UPT, UR51, 0x4, UPT ;  /* 0x000000043300788c */ /* 0x000fe8000bf05270 */
[----:B------:R-:W-:Y:S01]  /*6640*/  @P1 VIADD R4, R4, 0x60 ;  /* 0x0000006004041836 */ /* 0x000fe20000000000 */
[----:B------:R-:W-:Y:S04]  /*6650*/  USEL UR51, UR51, URZ, UP0 ;  /* 0x000000ff33337287 */ /* 0x000fe80008000000 */
[----:B------:R-:W-:Y:S04]  /*6660*/  @P1 PRMT R0, R0, 0x654, R4 ;  /* 0x0000065400001816 */ /* 0x000fe80000000004 */
[----:B------:R2:W-:Y:S04]  /*6670*/  @P1 SYNCS.ARRIVE.TRANS64.RED.A1T0 RZ, [R0+URZ], RZ ;  /* 0x000000ff00ff19a7 */ /* 0x0005e800081004ff */
.L_x_100:
[----:B------:R-:W3:Y:S01]  /*6680*/  @P1 SYNCS.PHASECHK.TRANS64.TRYWAIT P0, [R2+URZ+0x40], R3 ;  /* 0x00004003020015a7 */ /* 0x000ee200080011ff */
[----:B------:R-:W-:Y:S01]  /*6690*/  BSSY B1, `(.L_x_101) ;  /* 0x0000017000017945 */ /* 0x000fe20003800000 */
[----:B---3--:R-:W-:Y:S03]  /*66a0*/  @P1 SEL R89, RZ, 0x1, !P0 ;  /* 0x00000001ff591807 */ /* 0x008fe60004000000 */
[----:B------:R-:W-:Y:S05]  /*66b0*/  @!P1 BRA `(.L_x_102) ;  /* 0x0000000000509947 */ /* 0x000fea0003800000 */
[----:B------:R-:W-:Y:S01]  /*66c0*/  ISETP.NE.AND P1, PT, R90, RZ, PT ;  /* 0x000000ff5a00720c */ /* 0x000fe20003f25270 */
[----:B------:R-:W-:Y:S01]  /*66d0*/  BSSY B0, `(.L_x_103) ;  /* 0x000000a000007945 */ /* 0x000fe20003800000 */
[----:B------:R-:W-:Y:S11]  /*66e0*/  ISETP.NE.AND P0, PT, R89, RZ, PT ;  /* 0x000000ff5900720c */ /* 0x000ff60003f05270 */
[----:B-1----:R-:W-:Y:S04]  /*66f0*/  @P1 IMAD R5, R87, 0x2000, R88 ;  /* 0x0000200057051824 */ /* 0x002fe800078e0258 */
[----:B------:R-:W-:Y:S05]  /*6700*/  @P1 VIADD R4, R5, UR48 ;  /* 0x0000003005041c36 */ /* 0x000fea0008000000 */
[----:B------:R-:W-:Y:S01]  /*6710*/  @P1 IADD3 R3, PT, PT, R91, R4, RZ ;  /* 0x000000045b031210 */ /* 0x000fe20007ffe0ff */
[----:B------:R-:W-:Y:S01]  /*6720*/  @P1 IMAD.IADD R4, R75, 0x1, R4 ;  /* 0x000000014b041824 */ /* 0x000fe200078e0204 */
[----:B------:R-:W-:Y:S06]  /*6730*/  @P0 BRA `(.L_x_104) ;  /* 0x00000000000c0947 */ /* 0x000fec0003800000 */
[----:B--2---:R-:W-:Y:S04]  /*6740*/  SHF.L.U32 R0, R74, 0x1f, RZ ;  /* 0x0000001f4a007819 */ /* 0x004fe800000006ff */
[----:B------:R-:W1:Y:S02]  /*6750*/  SYNCS.PHASECHK.TRANS64.TRYWAIT P0, [R2+URZ+0x40], R0 ;  /* 0x00004000020075a7 */ /* 0x000e6400080011ff */
[----:B-1----:R-:W-:Y:S05]  /*6760*/  @!P0 BRA `(.L_x_105) ;  /* 0x0000002800348947 */ /* 0x002fea0003800000 */
.L_x_104:
[----:B------:R-:W-:Y:S05]  /*6770*/  BSYNC B0 ;  /* 0x0000000000007941 */ /* 0x000fea0003800000 */
.L_x_103:
[----:B------:R-:W-:Y:S02]  /*6780*/  ISETP.NE.AND P0, PT, R90, RZ, PT ;  /* 0x000000ff5a00720c */ /* 0x000fe40003f05270 */
[----:B------:R-:W-:Y:S11]  /*6790*/  IADD3 R87, PT, PT, R87, 0x1, RZ ;  /* 0x0000000157577810 */ /* 0x000ff60007ffe0ff */
[----:B-12---:R-:W-:Y:S01]  /*67a0*/  @P0 IMAD.IADD R0, R75, 0x1, R3 ;  /* 0x000000014b000824 */ /* 0x006fe200078e0203 */
[----:B------:R-:W-:Y:S05]  /*67b0*/  @P0 WARPSYNC.ALL ;  /* 0x0000000000000948 */ /* 0x000fea0003800000 */
[----:B------:R3:W4:Y:S04]  /*67c0*/  @P0 LDSM.16.M88.4 R52, [R5+UR48+0x400] ;  /* 0x000400300534083b */ /* 0x0007280008000200 */
[----:B------:R3:W1:Y:S04]  /*67d0*/  @P0 LDSM.16.M88.4 R48, [R4+0x400] ;  /* 0x000400000430083b */ /* 0x0006680000000200 */
[----:B------:R3:W2:Y:S04]  /*67e0*/  @P0 LDSM.16.M88.4 R40, [R3+0x400] ;  /* 0x000400000328083b */ /* 0x0006a80000000200 */
[----:B------:R3:W1:Y:S02]  /*67f0*/  @P0 LDSM.16.M88.4 R44, [R0+0x400] ;  /* 0x00040000002c083b */ /* 0x0006640000000200 */
.L_x_102:
[----:B------:R-:W-:Y:S05]  /*6800*/  BSYNC B1 ;  /* 0x0000000000017941 */ /* 0x000fea0003800000 */
.L_x_101:
[----:B--23--:R-:W-:Y:S05]  /*6810*/  VIADD R0, R34, 0x20 ;  /* 0x0000002022007836 */ /* 0x00cfea0000000000 */
[----:B------:R-:W-:Y:S04]  /*6820*/  SHF.R.U32.HI R0, RZ, 0x15, R0 ;  /* 0x00000015ff007819 */ /* 0x000fe80000011600 */
[----:B------:R-:W-:Y:S11]  /*6830*/  LOP3.LUT P0, RZ, R0, 0x3, R69, 0x48, !PT ;  /* 0x0000000300ff7812 */ /* 0x000ff60007804845 */
[----:B------:R-:W-:Y:S02]  /*6840*/  @!UPT UIADD3 URZ, UPT, UPT, URZ, URZ, URZ ;  /* 0x000000fffffff290 */ /* 0x000fe4000fffe0ff */
[----:B------:R-:W-:Y:S05]  /*6850*/  @!P0 BRA `(.L_x_106) ;  /* 0x0000000000408947 */ /* 0x000fea0003800000 */
[----:B------:R-:W2:Y:S01]  /*6860*/  LDCU.64 UR8, c[0x4][0x70] ;  /* 0x01000e00ff0877ac */ /* 0x000ea20008000a00 */
[----:B------:R-:W-:Y:S01]  /*6870*/  MOV R3, 0x0 ;  /* 0x0000000000037802 */ /* 0x000fe20000000f00 */
[----:B-1----:R-:W-:Y:S02]  /*6880*/  HFMA2 R12, -RZ, RZ, 0, 5.9604644775390625e-08 ;  /* 0x00000001ff0c7431 */ /* 0x002fe400000001ff */
[----:B------:R-:W-:Y:S02]  /*6890*/  IMAD.MOV.U32 R8, RZ, RZ, 0x192 ;  /* 0x00000192ff087424 */ /* 0x000fe400078e00ff */
[----:B------:R-:W-:Y:S01]  /*68a0*/  IMAD.MOV.U32 R13, RZ, RZ, RZ ;  /* 0x000000ffff0d7224 */ /* 0x000fe200078e00ff */
[----:B------:R-:W1:Y:S01]  /*68b0*/  LDCU.64 UR6, c[0x4][0x78] ;  /* 0x01000f00ff0677ac */ /* 0x000e620008000a00 */
[----:B------:R-:W3:Y:S01]  /*68c0*/  LDC.64 R2, c[0x4][R3] ;  /* 0x0100000003027b82 */ /* 0x000ee20000000a00 */
[----:B------:R-:W5:Y:S01]  /*68d0*/  LDCU.64 UR4, c[0x4][0x10] ;  /* 0x01000200ff0477ac */ /* 0x000f620008000a00 */
[----:B--2---:R-:W-:Y:S01]  /*68e0*/  MOV R5, UR9 ;  /* 0x0000000900057c02 */ /* 0x004fe20008000f00 */
[----:B------:R-:W-:Y:S01]  /*68f0*/  IMAD.U32 R4, RZ, RZ, UR8 ;  /* 0x00000008ff047e24 */ /* 0x000fe2000f8e00ff */
[----:B-1----:R-:W-:Y:S01]  /*6900*/  MOV R7, UR7 ;  /* 0x0000000700077c02 */ /* 0x002fe20008000f00 */
[----:B------:R-:W-:Y:S01]  /*6910*/  IMAD.U32 R6, RZ, RZ, UR6 ;  /* 0x00000006ff067e24 */ /* 0x000fe2000f8e00ff */
[----:B-----5:R-:W-:Y:S01]  /*6920*/  MOV R11, UR5 ;  /* 0x00000005000b7c02 */ /* 0x020fe20008000f00 */
[----:B------:R-:W-:Y:S02]  /*6930*/  IMAD.U32 R10, RZ, RZ, UR4 ;  /* 0x00000004ff0a7e24 */ /* 0x000fe4000f8e00ff */
[----:B------:R-:W-:Y:S07]  /*6940*/  LEPC R20, `(.L_x_106) ;  /* 0x000000001014794e */ /* 0x000fee0000000000 */
[----:B---34-:R-:W-:Y:S05]  /*6950*/  CALL.ABS.NOINC R2 ;  /* 0x0000000002007343 */ /* 0x018fea0003c00000 */
.L_x_106:
[----:B------:R-:W-:Y:S01]  /*6960*/  ISETP.NE.AND P6, PT, R81, RZ, PT ;  /* 0x000000ff5100720c */ /* 0x000fe20003fc5270 */
[----:B------:R-:W-:Y:S05]  /*6970*/  WARPSYNC.ALL ;  /* 0x0000000000007948 */ /* 0x000fea0003800000 */
[----:B------:R-:W-:Y:S01]  /*6980*/  R2UR UR4, R34 ;  /* 0x00000000220472ca */ /* 0x000fe200000e0000 */
[----:B------:R-:W-:Y:S01]  /*6990*/  IMAD.U32 R0, RZ, RZ, UR51 ;  /* 0x00000033ff007e24 */ /* 0x000fe2000f8e00ff */
[----:B----4-:R-:W-:Y:S01]  /*69a0*/  LOP3.LUT R20, R52, 0xffffe000, RZ, 0xc0, !PT ;  /* 0xffffe00034147812 */ /* 0x010fe200078ec0ff */
[----:B------:R-:W-:Y:S01]  /*69b0*/  IMAD.U32 R21, RZ, RZ, UR37 ;  /* 0x00000025ff157e24 */ /* 0x000fe2000f8e00ff */
[----:B------:R-:W-:Y:S01]  /*69c0*/  ISETP.NE.AND P0, PT, R77, RZ, PT ;  /* 0x000000ff4d00720c */ /* 0x000fe20003f05270 */
[----:B------:R-:W-:Y:S02]  /*69d0*/  BSSY.RECONVERGENT B0, `(.L_x_107) ;  /* 0x000005b000007945 */ /* 0x000fe40003800200 */
[----:B------:R-:W-:Y:S05]  /*69e0*/  @P6 LEA R0, R0, UR48, 0x3 ;  /* 0x0000003000006c11 */ /* 0x000fea000f8e18ff */
[----:B------:R-:W-:Y:S01]  /*69f0*/  @P6 VIADD R0, R0, 0x60 ;  /* 0x0000006000006836 */ /* 0x000fe20000000000 */
[----:B-1----:R-:W1:Y:S04]  /*6a00*/  LDTM.16dp128bit.x8 R4, tmem[UR4+0x20] ;  /* 0x00002004000479ee */ /* 0x002e680008180000 */
[----:B------:R-:W-:Y:S01]  /*6a10*/  @P6 PRMT R21, R21, 0x654, R0 ;  /* 0x0000065415156816 */ /* 0x000fe20000000000 */
[C---:B-1----:R-:W-:Y:S01]  /*6a20*/  FMUL R0, R33.reuse, R4 ;  /* 0x0000000421007220 */ /* 0x042fe20000400000 */
[C---:B------:R-:W-:Y:S01]  /*6a30*/  FMUL R4, R33.reuse, R8 ;  /* 0x0000000821047220 */ /* 0x040fe20000400000 */
[C---:B------:R-:W-:Y:S01]  /*6a40*/  FMUL R8, R33.reuse, R12 ;  /* 0x0000000c21087220 */ /* 0x040fe20000400000 */
[----:B------:R-:W-:Y:S01]  /*6a50*/  FMUL R12, R33, R16 ;  /* 0x00000010210c7220 */ /* 0x000fe20000400000 */
[----:B------:R-:W-:Y:S01]  /*6a60*/  LOP3.LUT R16, R53, 0xffffe000, RZ, 0xc0, !PT ;  /* 0xffffe00035107812 */ /* 0x000fe200078ec0ff */
[C---:B------:R-:W-:Y:S01]  /*6a70*/  FMUL R2, R33.reuse, R5 ;  /* 0x0000000521027220 */ /* 0x040fe20000400000 */
[C---:B------:R-:W-:Y:S01]  /*6a80*/  FMUL R3, R33.reuse, R6 ;  /* 0x0000000621037220 */ /* 0x040fe20000400000 */
[----:B------:R-:W-:Y:S01]  /*6a90*/  FMUL R5, R33, R9 ;  /* 0x0000000921057220 */ /* 0x000fe20000400000 */
[----:B------:R-:W-:Y:S01]  /*6aa0*/  FFMA R36, R35, R20, R0 ;  /* 0x0000001423247223 */ /* 0x000fe20000000000 */
[----:B------:R-:W-:Y:S01]  /*6ab0*/  LOP3.LUT R0, R54, 0xffffe000, RZ, 0xc0, !PT ;  /* 0xffffe00036007812 */ /* 0x000fe200078ec0ff */
[C---:B------:R-:W-:Y:S01]  /*6ac0*/  FMUL R6, R33.reuse, R10 ;  /* 0x0000000a21067220 */ /* 0x040fe20000400000 */
[C---:B------:R-:W-:Y:S01]  /*6ad0*/  FMUL R9, R33.reuse, R13 ;  /* 0x0000000d21097220 */ /* 0x040fe20000400000 */
[C---:B------:R-:W-:Y:S01]  /*6ae0*/  FMUL R10, R33.reuse, R14 ;  /* 0x0000000e210a7220 */ /* 0x040fe20000400000 */
[----:B------:R-:W-:Y:S01]  /*6af0*/  F2FP.TF32.F32.PACK_B R36, R36 ;  /* 0x00000024ff24723e */ /* 0x000fe200024050ff */
[----:B------:R-:W-:Y:S01]  /*6b00*/  FMUL R13, R33, R17 ;  /* 0x00000011210d7220 */ /* 0x000fe20000400000 */
[----:B------:R-:W-:Y:S01]  /*6b10*/  LOP3.LUT R17, R55, 0xffffe000, RZ, 0xc0, !PT ;  /* 0xffffe00037117812 */ /* 0x000fe200078ec0ff */
[----:B------:R-:W-:Y:S01]  /*6b20*/  FMUL R14, R33, R18 ;  /* 0x00000012210e7220 */ /* 0x000fe20000400000 */
[----:B------:R-:W-:Y:S01]  /*6b30*/  LOP3.LUT R18, R48, 0xffffe000, RZ, 0xc0, !PT ;  /* 0xffffe00030127812 */ /* 0x000fe200078ec0ff */
[----:B------:R-:W-:Y:S01]  /*6b40*/  FFMA R37, R35, R16, R2 ;  /* 0x0000001023257223 */ /* 0x000fe20000000002 */
[----:B------:R-:W-:Y:S01]  /*6b50*/  LOP3.LUT R2, R49, 0xffffe000, RZ, 0xc0, !PT ;  /* 0xffffe00031027812 */ /* 0x000fe200078ec0ff */
[----:B------:R-:W-:Y:S01]  /*6b60*/  FMUL R7, R33, R7 ;  /* 0x0000000721077220 */ /* 0x000fe20000400000 */
[----:B------:R-:W-:Y:S01]  /*6b70*/  LOP3.LUT R16, R41, 0xffffe000, RZ, 0xc0, !PT ;  /* 0xffffe00029107812 */ /* 0x000fe200078ec0ff */
[C---:B------:R-:W-:Y:S01]  /*6b80*/  FFMA R38, R35.reuse, R0, R3 ;  /* 0x0000000023267223 */ /* 0x040fe20000000003 */
[----:B------:R-:W-:Y:S01]  /*6b90*/  LOP3.LUT R0, R50, 0xffffe000, RZ, 0xc0, !PT ;  /* 0xffffe00032007812 */ /* 0x000fe200078ec0ff */
[C---:B------:R-:W-:Y:S01]  /*6ba0*/  FFMA R39, R35.reuse, R17, R7 ;  /* 0x0000001123277223 */ /* 0x040fe20000000007 */
[----:B------:R-:W-:Y:S01]  /*6bb0*/  LOP3.LUT R3, R40, 0xffffe000, RZ, 0xc0, !PT ;  /* 0xffffe00028037812 */ /* 0x000fe200078ec0ff */
[C---:B------:R-:W-:Y:S01]  /*6bc0*/  FFMA R4, R35.reuse, R18, R4 ;  /* 0x0000001223047223 */ /* 0x040fe20000000004 */
[----:B------:R-:W-:Y:S01]  /*6bd0*/  F2FP.TF32.F32.PACK_B R37, R37 ;  /* 0x00000025ff25723e */ /* 0x000fe200024050ff */
[----:B------:R-:W-:Y:S01]  /*6be0*/  FFMA R5, R35, R2, R5 ;  /* 0x0000000223057223 */ /* 0x000fe20000000005 */
[----:B------:R-:W-:Y:S01]  /*6bf0*/  LOP3.LUT R2, R51, 0xffffe000, RZ, 0xc0, !PT ;  /* 0xffffe00033027812 */ /* 0x000fe200078ec0ff */
[----:B------:R-:W-:Y:S01]  /*6c00*/  FMUL R11, R33, R11 ;  /* 0x0000000b210b7220 */ /* 0x000fe20000400000 */
[----:B------:R-:W-:Y:S01]  /*6c10*/  F2FP.TF32.F32.PACK_B R38, R38 ;  /* 0x00000026ff26723e */ /* 0x000fe200024050ff */
[C---:B------:R-:W-:Y:S01]  /*6c20*/  FFMA R6, R35.reuse, R0, R6 ;  /* 0x0000000023067223 */ /* 0x040fe20000000006 */
[----:B------:R-:W-:Y:S01]  /*6c30*/  LOP3.LUT R0, R42, 0xffffe000, RZ, 0xc0, !PT ;  /* 0xffffe0002a007812 */ /* 0x000fe200078ec0ff */
[----:B------:R-:W-:Y:S01]  /*6c40*/  FFMA R7, R35, R2, R11 ;  /* 0x0000000223077223 */ /* 0x000fe2000000000b */
[----:B------:R-:W-:Y:S01]  /*6c50*/  LOP3.LUT R2, R43, 0xffffe000, RZ, 0xc0, !PT ;  /* 0xffffe0002b027812 */ /* 0x000fe200078ec0ff */
[----:B------:R-:W-:Y:S01]  /*6c60*/  FFMA R8, R35, R3, R8 ;  /* 0x0000000323087223 */ /* 0x000fe20000000008 */
[----:B------:R-:W-:Y:S01]  /*6c70*/  LOP3.LUT R3, R45, 0xffffe000, RZ, 0xc0, !PT ;  /* 0xffffe0002d037812 */ /* 0x000fe200078ec0ff */
[----:B------:R-:W-:Y:S01]  /*6c80*/  FFMA R9, R35, R16, R9 ;  /* 0x0000001023097223 */ /* 0x000fe20000000009 */
[----:B------:R-:W-:Y:S01]  /*6c90*/  F2FP.TF32.F32.PACK_B R39, R39 ;  /* 0x00000027ff27723e */ /* 0x000fe200024050ff */
[----:B------:R-:W-:Y:S01]  /*6ca0*/  FMUL R15, R33, R15 ;  /* 0x0000000f210f7220 */ /* 0x000fe20000400000 */
[----:B------:R-:W-:Y:S01]  /*6cb0*/  LOP3.LUT R16, R46, 0xffffe000, RZ, 0xc0, !PT ;  /* 0xffffe0002e107812 */ /* 0x000fe200078ec0ff */
[C---:B------:R-:W-:Y:S01]  /*6cc0*/  FFMA R10, R35.reuse, R0, R10 ;  /* 0x00000000230a7223 */ /* 0x040fe2000000000a */
        /* <DEDUP_REMOVED lines=8> */
[----:B------:R-:W-:Y:S01]  /*6d50*/  F2FP.TF32.F32.PACK_B R6, R6 ;  /* 0x00000006ff06723e */ /* 0x000fe200024050ff */
[C---:B------:R-:W-:Y:S01]  /*6d60*/  FFMA R13, R35.reuse, R3, R13 ;  /* 0x00000003230d7223 */ /* 0x040fe2000000000d */
[----:B------:R-:W-:Y:S01]  /*6d70*/  F2FP.TF32.F32.PACK_B R7, R7 ;  /* 0x00000007ff07723e */ /* 0x000fe200024050ff */
[C---:B------:R-:W-:Y:S01]  /*6d80*/  FFMA R14, R35.reuse, R16, R14 ;  /* 0x00000010230e7223 */ /* 0x040fe2000000000e */
[----:B------:R-:W-:Y:S01]  /*6d90*/  FFMA R15, R35, R2, R19 ;  /* 0x00000002230f7223 */ /* 0x000fe20000000013 */
[----:B------:R-:W-:Y:S02]  /*6da0*/  F2FP.TF32.F32.PACK_B R8, R8 ;  /* 0x00000008ff08723e */ /* 0x000fe400024050ff */
[----:B------:R1:W-:Y:S01]  /*6db0*/  STSM.16.M88.4 [R82+0x2400], R4 ;  /* 0x0024000452007844 */ /* 0x0003e20000000200 */
[----:B------:R-:W-:Y:S02]  /*6dc0*/  F2FP.TF32.F32.PACK_B R9, R9 ;  /* 0x00000009ff09723e */ /* 0x000fe400024050ff */
[----:B------:R-:W-:Y:S02]  /*6dd0*/  F2FP.TF32.F32.PACK_B R10, R10 ;  /* 0x0000000aff0a723e */ /* 0x000fe400024050ff */
[----:B------:R-:W-:Y:S02]  /*6de0*/  F2FP.TF32.F32.PACK_B R11, R11 ;  /* 0x0000000bff0b723e */ /* 0x000fe400024050ff */
[----:B------:R-:W-:Y:S02]  /*6df0*/  F2FP.TF32.F32.PACK_B R12, R12 ;  /* 0x0000000cff0c723e */ /* 0x000fe400024050ff */
[----:B------:R-:W-:Y:S01]  /*6e00*/  F2FP.TF32.F32.PACK_B R13, R13 ;  /* 0x0000000dff0d723e */ /* 0x000fe200024050ff */
[----:B------:R1:W-:Y:S01]  /*6e10*/  STSM.16.M88.4 [R85+0x2000], R8 ;  /* 0x0020000855007844 */ /* 0x0003e20000000200 */
[----:B------:R-:W-:Y:S02]  /*6e20*/  F2FP.TF32.F32.PACK_B R14, R14 ;  /* 0x0000000eff0e723e */ /* 0x000fe400024050ff */
[----:B------:R-:W-:Y:S02]  /*6e30*/  F2FP.TF32.F32.PACK_B R15, R15 ;  /* 0x0000000fff0f723e */ /* 0x000fe400024050ff */
[----:B------:R-:W-:Y:S02]  /*6e40*/  LEA R0, R87, UR48, 0x3 ;  /* 0x0000003057007c11 */ /* 0x000fe4000f8e18ff */
[----:B------:R-:W-:Y:S01]  /*6e50*/  @P6 SHF.L.U32 R2, R74, 0x1f, RZ ;  /* 0x0000001f4a026819 */ /* 0x000fe200000006ff */
[----:B------:R1:W-:Y:S01]  /*6e60*/  STSM.16.M88.4 [R86+0x2000], R12 ;  /* 0x0020000c56007844 */ /* 0x0003e20000000200 */
        /* <DEDUP_REMOVED lines=8> */
[----:B------:R-:W-:Y:S02]  /*6ef0*/  UIADD3 UR8, UP0, UPT, UR52, 0x680, URZ ;  /* 0x0000068034087890 */ /* 0x000fe4000ff1e0ff */
[----:B------:R-:W-:Y:S02]  /*6f00*/  UIADD3 UR5, UPT, UPT, UR41, 0x20, URZ ;  /* 0x0000002029057890 */ /* 0x000fe4000fffe0ff */
[----:B------:R-:W-:Y:S02]  /*6f10*/  UIADD3 UR4, UPT, UPT, UR48, 0x2400, URZ ;  /* 0x0000240030047890 */ /* 0x000fe4000fffe0ff */
[----:B------:R-:W-:Y:S01]  /*6f20*/  UIADD3.X UR9, UPT, UPT, URZ, UR53, URZ, UP0, !UPT ;  /* 0x00000035ff097290 */ /* 0x000fe200087fe4ff */
[----:B------:R-:W-:Y:S01]  /*6f30*/  UMOV UR6, UR42 ;  /* 0x0000002a00067c82 */ /* 0x000fe20008000000 */
[----:B------:R-:W-:Y:S07]  /*6f40*/  UMOV UR7, UR36 ;  /* 0x0000002400077c82 */ /* 0x000fee0008000000 */
[----:B------:R2:W-:Y:S01]  /*6f50*/  UTMASTG.3D [UR4], [UR8] ;  /* 0x00000004080073b5 */ /* 0x0005e20008010000 */
[----:B------:R0:W-:Y:S01]  /*6f60*/  UTMACMDFLUSH ;  /* 0x00000000000079b7 */ /* 0x0001e20000000000 */
[----:B--2---:R-:W-:Y:S04]  /*6f70*/  DEPBAR.LE SB0, 0x1 ;  /* 0x000080400000791a */ /* 0x004fe80000000000 */
.L_x_108:
[----:B------:R-:W-:Y:S05]  /*6f80*/  BSYNC.RECONVERGENT B0 ;  /* 0x0000000000007941 */ /* 0x000fea0003800200 */
.L_x_107:
[----:B------:R-:W-:Y:S01]  /*6f90*/  BAR.SYNC.DEFER_BLOCKING 0x1, 0x80 ;  /* 0x0042000000007b1d */ /* 0x000fe20000010000 */
[----:B------:R-:W-:Y:S04]  /*6fa0*/  UIADD3 UR40, UPT, UPT, UR51, 0x1, URZ ;  /* 0x0000000133287890 */ /* 0x000fe8000fffe0ff */
[----:B------:R-:W-:Y:S04]  /*6fb0*/  UISETP.NE.AND UP0, UPT, UR40, 0x4, UPT ;  /* 0x000000042800788c */ /* 0x000fe8000bf05270 */
[----:B------:R-:W-:Y:S01]  /*6fc0*/  USEL UR40, UR40, URZ, UP0 ;  /* 0x000000ff28287287 */ /* 0x000fe20008000000 */
[----:B------:R2:W-:Y:S01]  /*6fd0*/  @P6 SYNCS.ARRIVE.TRANS64.RED.A1T0 RZ, [R21+URZ], RZ ;  /* 0x000000ff15ff69a7 */ /* 0x0005e200081004ff */
[----:B------:R-:W-:Y:S01]  /*6fe0*/  BSSY B1, `(.L_x_109) ;  /* 0x0000018000017945 */ /* 0x000fe20003800000 */
[----:B------:R-:W3:Y:S02]  /*6ff0*/  @P6 SYNCS.PHASECHK.TRANS64.TRYWAIT P0, [R0+URZ+0x40], R2 ;  /* 0x00004002000065a7 */ /* 0x000ee400080011ff */
[----:B---3--:R-:W-:Y:S01]  /*7000*/  @P6 SEL R89, RZ, 0x1, !P0 ;  /* 0x00000001ff596807 */ /* 0x008fe20004000000 */
[----:B--2---:R-:W-:Y:S06]  /*7010*/  @!P6 BRA `(.L_x_110) ;  /* 0x000000000050e947 */ /* 0x004fec0003800000 */
        /* <DEDUP_REMOVED lines=8> */
[----:B------:R-:W-:Y:S04]  /*70a0*/  SHF.L.U32 R5, R74, 0x1f, RZ ;  /* 0x0000001f4a057819 */ /* 0x000fe800000006ff */
[----:B------:R-:W1:Y:S02]  /*70b0*/  SYNCS.PHASECHK.TRANS64.TRYWAIT P0, [R0+URZ+0x40], R5 ;  /* 0x00004005000075a7 */ /* 0x000e6400080011ff */
[----:B-1----:R-:W-:Y:S05]  /*70c0*/  @!P0 BRA `(.L_x_113) ;  /* 0x0000001c00f08947 */ /* 0x002fea0003800000 */
.L_x_112:
[----:B------:R-:W-:Y:S05]  /*70d0*/  BSYNC B0 ;  /* 0x0000000000007941 */ /* 0x000fea0003800000 */
.L_x_111:
[----:B------:R-:W-:Y:S02]  /*70e0*/  ISETP.NE.AND P0, PT, R90, RZ, PT ;  /* 0x000000ff5a00720c */ /* 0x000fe40003f05270 */
[----:B------:R-:W-:Y:S11]  /*70f0*/  IADD3 R87, PT, PT, R87, 0x1, RZ ;  /* 0x0000000157577810 */ /* 0x000ff60007ffe0ff */
[----:B-1----:R-:W-:Y:S01]  /*7100*/  @P0 IMAD.IADD R0, R75, 0x1, R2 ;  /* 0x000000014b000824 */ /* 0x002fe200078e0202 */
[----:B------:R-:W-:Y:S05]  /*7110*/  @P0 WARPSYNC.ALL ;  /* 0x0000000000000948 */ /* 0x000fea0003800000 */
[----:B------:R2:W3:Y:S04]  /*7120*/  @P0 LDSM.16.M88.4 R52, [R4+UR48+0x400] ;  /* 0x000400300434083b */ /* 0x0004e80008000200 */
[----:B------:R2:W4:Y:S04]  /*7130*/  @P0 LDSM.16.M88.4 R48, [R3+0x400] ;  /* 0x000400000330083b */ /* 0x0005280000000200 */
[----:B------:R2:W1:Y:S04]  /*7140*/  @P0 LDSM.16.M88.4 R40, [R2+0x400] ;  /* 0x000400000228083b */ /* 0x0004680000000200 */
[----:B------:R2:W1:Y:S02]  /*7150*/  @P0 LDSM.16.M88.4 R44, [R0+0x400] ;  /* 0x00040000002c083b */ /* 0x0004640000000200 */
.L_x_110:
[----:B------:R-:W-:Y:S05]  /*7160*/  BSYNC B1 ;  /* 0x0000000000017941 */ /* 0x000fea0003800000 */
.L_x_109:
[----:B--2---:R-:W-:Y:S05]  /*7170*/  VIADD R0, R34, 0x40 ;  /* 0x0000004022007836 */ /* 0x004fea0000000000 */
        /* <DEDUP_REMOVED lines=20> */
.L_x_114:
[----:B------:R-:W-:Y:S01]  /*72c0*/  ISETP.NE.AND P6, PT, R81, RZ, PT ;  /* 0x000000ff5100720c */ /* 0x000fe20003fc5270 */
[----:B------:R-:W-:Y:S05]  /*72d0*/  WARPSYNC.ALL ;  /* 0x0000000000007948 */ /* 0x000fea0003800000 */
[----:B------:R-:W-:Y:S01]  /*72e0*/  R2UR UR4, R34 ;  /* 0x00000000220472ca */ /* 0x000fe200000e0000 */
[----:B------:R-:W-:Y:S01]  /*72f0*/  IMAD.U32 R0, RZ, RZ, UR40 ;  /* 0x00000028ff007e24 */ /* 0x000fe2000f8e00ff */
[----:B---3--:R-:W-:Y:S01]  /*7300*/  LOP3.LUT R20, R52, 0xffffe000, RZ, 0xc0, !PT ;  /* 0xffffe00034147812 */ /* 0x008fe200078ec0ff */
        /* <DEDUP_REMOVED lines=24> */
[----:B----4-:R-:W-:Y:S01]  /*7490*/  LOP3.LUT R18, R48, 0xffffe000, RZ, 0xc0, !PT ;  /* 0xffffe00030127812 */ /* 0x010fe200078ec0ff */
        /* <DEDUP_REMOVED lines=68> */
.L_x_116:
[----:B------:R-:W-:Y:S05]  /*78e0*/  BSYNC.RECONVERGENT B0 ;  /* 0x0000000000007941 */ /* 0x000fea0003800200 */
.L_x_115:
        /* <DEDUP_REMOVED lines=12> */
[----:B------:R-:W-:Y:S04]  /*79b0*/  @P1 IMAD R87, R87, 0x2000, R88 ;  /* 0x0000200057571824 */ /* 0x000fe800078e0258 */
[----:B------:R-:W-:Y:S05]  /*79c0*/  @P1 VIADD R3, R87, UR48 ;  /* 0x0000003057031c36 */ /* 0x000fea0008000000 */
[----:B------:R-:W-:Y:S01]  /*79d0*/  @P1 IADD3 R91, PT, PT, R91, R3, RZ ;  /* 0x000000035b5b1210 */ /* 0x000fe20007ffe0ff */
[----:B------:R-:W-:Y:S01]  /*79e0*/  @P1 IMAD.IADD R3, R75, 0x1, R3 ;  /* 0x000000014b031824 */ /* 0x000fe200078e0203 */
[----:B------:R-:W-:Y:S06]  /*79f0*/  @P0 BRA `(.L_x_120) ;  /* 0x00000000000c0947 */ /* 0x000fec0003800000 */
[----:B------:R-:W-:Y:S04]  /*7a00*/  SHF.L.U32 R0, R74, 0x1f, RZ ;  /* 0x0000001f4a007819 */ /* 0x000fe800000006ff */
[----:B------:R-:W2:Y:S02]  /*7a10*/  SYNCS.PHASECHK.TRANS64.TRYWAIT P0, [R2+URZ+0x40], R0 ;  /* 0x00004000020075a7 */ /* 0x000ea400080011ff */
[----:B--2---:R-:W-:Y:S05]  /*7a20*/  @!P0 BRA `(.L_x_121) ;  /* 0x0000001400ac8947 */ /* 0x004fea0003800000 */
.L_x_120:
[----:B------:R-:W-:Y:S05]  /*7a30*/  BSYNC B0 ;  /* 0x0000000000007941 */ /* 0x000fea0003800000 */
.L_x_119:
[----:B------:R-:W-:Y:S11]  /*7a40*/  ISETP.NE.AND P0, PT, R90, RZ, PT ;  /* 0x000000ff5a00720c */ /* 0x000ff60003f05270 */
[----:B------:R-:W-:Y:S02]  /*7a50*/  @!UPT UIADD3 URZ, UPT, UPT, URZ, URZ, URZ ;  /* 0x000000fffffff290 */ /* 0x000fe4000fffe0ff */
[----:B--2---:R-:W-:Y:S01]  /*7a60*/  @P0 IADD3 R0, PT, PT, R75, R91, RZ ;  /* 0x0000005b4b000210 */ /* 0x004fe20007ffe0ff */
[----:B------:R-:W-:Y:S05]  /*7a70*/  @P0 WARPSYNC.ALL ;  /* 0x0000000000000948 */ /* 0x000fea0003800000 */
[----:B------:R2:W3:Y:S04]  /*7a80*/  @P0 LDSM.16.M88.4 R52, [R87+UR48+0x400] ;  /* 0x000400305734083b */ /* 0x0004e80008000200 */
[----:B------:R2:W4:Y:S04]  /*7a90*/  @P0 LDSM.16.M88.4 R48, [R3+0x400] ;  /* 0x000400000330083b */ /* 0x0005280000000200 */
[----:B------:R2:W1:Y:S04]  /*7aa0*/  @P0 LDSM.16.M88.4 R40, [R91+0x400] ;  /* 0x000400005b28083b */ /* 0x0004680000000200 */
[----:B------:R2:W1:Y:S02]  /*7ab0*/  @P0 LDSM.16.M88.4 R44, [R0+0x400] ;  /* 0x00040000002c083b */ /* 0x0004640000000200 */
.L_x_118:
[----:B------:R-:W-:Y:S05]  /*7ac0*/  BSYNC B1 ;  /* 0x0000000000017941 */ /* 0x000fea0003800000 */
.L_x_117:
        /* <DEDUP_REMOVED lines=21> */
.L_x_122:
[----:B------:R-:W-:Y:S01]  /*7c20*/  ISETP.NE.AND P0, PT, R77, RZ, PT ;  /* 0x000000ff4d00720c */ /* 0x000fe20003f05270 */
[----:B------:R-:W-:Y:S05]  /*7c30*/  WARPSYNC.ALL ;  /* 0x0000000000007948 */ /* 0x000fea0003800000 */
[----:B------:R-:W-:Y:S01]  /*7c40*/  R2UR UR4, R34 ;  /* 0x00000000220472ca */ /* 0x000fe200000e0000 */
[----:B------:R-:W-:Y:S01]  /*7c50*/  BSSY.RECONVERGENT B0, `(.L_x_123) ;  /* 0x000005c000007945 */ /* 0x000fe20003800200 */
[----:B------:R-:W-:Y:S02]  /*7c60*/  R2UR UR5, R84 ;  /* 0x00000000540572ca */ /* 0x000fe400000e0000 */
[----:B---3--:R-:W-:Y:S02]  /*7c70*/  LOP3.LUT R0, R52, 0xffffe000, RZ, 0xc0, !PT ;  /* 0xffffe00034007812 */ /* 0x008fe400078ec0ff */
[----:B------:R-:W-:Y:S02]  /*7c80*/  LOP3.LUT R2, R53, 0xffffe000, RZ, 0xc0, !PT ;  /* 0xffffe00035027812 */ /* 0x000fe400078ec0ff */
[----:B------:R-:W-:Y:S02]  /*7c90*/  LOP3.LUT R3, R54, 0xffffe000, RZ, 0xc0, !PT ;  /* 0xffffe00036037812 */ /* 0x000fe400078ec0ff */
[----:B------:R-:W-:Y:S02]  /*7ca0*/  LOP3.LUT R20, R55, 0xffffe000, RZ, 0xc0, !PT ;  /* 0xffffe00037147812 */ /* 0x000fe400078ec0ff */
[----:B----4-:R-:W-:Y:S01]  /*7cb0*/  LOP3.LUT R21, R48, 0xffffe000, RZ, 0xc0, !PT ;  /* 0xffffe00030157812 */ /* 0x010fe200078ec0ff */
[----:B-1----:R-:W1:Y:S01]  /*7cc0*/  LDTM.16dp128bit.x8 R4, tmem[UR4+0x60] ;  /* 0x00006004000479ee */ /* 0x002e620008180000 */
[----:B------:R-:W-:Y:S01]  /*7cd0*/  LOP3.LUT R34, R49, 0xffffe000, RZ, 0xc0, !PT ;  /* 0xffffe00031227812 */ /* 0x000fe200078ec0ff */
[----:B------:R-:W-:Y:S01]  /*7ce0*/  UIADD3 UR5, UPT, UPT, UR5, 0xd0, URZ ;  /* 0x000000d005057890 */ /* 0x000fe2000fffe0ff */
[----:B------:R-:W-:Y:S01]  /*7cf0*/  LOP3.LUT R36, R50, 0xffffe000, RZ, 0xc0, !PT ;  /* 0xffffe00032247812 */ /* 0x000fe200078ec0ff */
[----:B------:R-:W-:Y:S01]  /*7d00*/  NOP ;  /* 0x0000000000007918 */ /* 0x000fe20000000000 */
[----:B------:R-:W-:Y:S01]  /*7d10*/  LOP3.LUT R37, R51, 0xffffe000, RZ, 0xc0, !PT ;  /* 0xffffe00033257812 */ /* 0x000fe200078ec0ff */
[----:B------:R-:W-:Y:S01]  /*7d20*/  UPRMT UR5, UR37, 0x654, UR5 ;  /* 0x0000065425057896 */ /* 0x000fe20008000005 */
[----:B------:R-:W-:Y:S02]  /*7d30*/  LOP3.LUT R38, R40, 0xffffe000, RZ, 0xc0, !PT ;  /* 0xffffe00028267812 */ /* 0x000fe400078ec0ff */
[----:B------:R-:W-:Y:S02]  /*7d40*/  LOP3.LUT R39, R41, 0xffffe000, RZ, 0xc0, !PT ;  /* 0xffffe00029277812 */ /* 0x000fe400078ec0ff */
[----:B------:R-:W-:Y:S02]  /*7d50*/  LOP3.LUT R40, R42, 0xffffe000, RZ, 0xc0, !PT ;  /* 0xffffe0002a287812 */ /* 0x000fe400078ec0ff */
[----:B------:R-:W-:Y:S02]  /*7d60*/  LOP3.LUT R41, R43, 0xffffe000, RZ, 0xc0, !PT ;  /* 0xffffe0002b297812 */ /* 0x000fe400078ec0ff */
[----:B------:R-:W-:Y:S01]  /*7d70*/  LOP3.LUT R42, R44, 0xffffe000, RZ, 0xc0, !PT ;  /* 0xffffe0002c2a7812 */ /* 0x000fe200078ec0ff */
[----:B-1----:R-:W-:Y:S01]  /*7d80*/  SYNCS.ARRIVE.TRANS64.RED.A1T0 RZ, [UR5], RZ ;  /* 0x000000ffffff79a7 */ /* 0x002fe20008100405 */
[----:B------:R-:W-:Y:S02]  /*7d90*/  LOP3.LUT R43, R45, 0xffffe000, RZ, 0xc0, !PT ;  /* 0xffffe0002d2b7812 */ /* 0x000fe400078ec0ff */
[----:B------:R-:W-:Y:S02]  /*7da0*/  LOP3.LUT R44, R46, 0xffffe000, RZ, 0xc0, !PT ;  /* 0xffffe0002e2c7812 */ /* 0x000fe400078ec0ff */
[----:B------:R-:W-:Y:S01]  /*7db0*/  LOP3.LUT R45, R47, 0xffffe000, RZ, 0xc0, !PT ;  /* 0xffffe0002f2d7812 */ /* 0x000fe200078ec0ff */
[C---:B------:R-:W-:Y:S01]  /*7dc0*/  FMUL R4, R33.reuse, R4 ;  /* 0x0000000421047220 */ /* 0x040fe20000400000 */
[C---:B------:R-:W-:Y:S01]  /*7dd0*/  FMUL R5, R33.reuse, R5 ;  /* 0x0000000521057220 */ /* 0x040fe20000400000 */
[C---:B------:R-:W-:Y:S01]  /*7de0*/  FMUL R6, R33.reuse, R6 ;  /* 0x0000000621067220 */ /* 0x040fe20000400000 */
[----:B------:R-:W-:Y:S01]  /*7df0*/  FMUL R7, R33, R7 ;  /* 0x0000000721077220 */ /* 0x000fe20000400000 */
[----:B------:R-:W-:Y:S01]  /*7e00*/  FFMA R4, R35, R0, R4 ;  /* 0x0000000023047223 */ /* 0x000fe20000000004 */
[----:B------:R-:W-:Y:S01]  /*7e10*/  FMUL R8, R33, R8 ;  /* 0x0000000821087220 */ /* 0x000fe20000400000 */
[----:B------:R-:W-:Y:S01]  /*7e20*/  FFMA R5, R35, R2, R5 ;  /* 0x0000000223057223 */ /* 0x000fe20000000005 */
[----:B------:R-:W-:Y:S01]  /*7e30*/  FMUL R9, R33, R9 ;  /* 0x0000000921097220 */ /* 0x000fe20000400000 */
[----:B------:R-:W-:Y:S01]  /*7e40*/  FFMA R6, R35, R3, R6 ;  /* 0x0000000323067223 */ /* 0x000fe20000000006 */
[----:B------:R-:W-:Y:S01]  /*7e50*/  F2FP.TF32.F32.PACK_B R4, R4 ;  /* 0x00000004ff04723e */ /* 0x000fe200024050ff */
[----:B------:R-:W-:Y:S01]  /*7e60*/  FMUL R10, R33, R10 ;  /* 0x0000000a210a7220 */ /* 0x000fe20000400000 */
[----:B------:R-:W-:Y:S01]  /*7e70*/  F2FP.TF32.F32.PACK_B R5, R5 ;  /* 0x00000005ff05723e */ /* 0x000fe200024050ff */
[----:B------:R-:W-:Y:S01]  /*7e80*/  FFMA R7, R35, R20, R7 ;  /* 0x0000001423077223 */ /* 0x000fe20000000007 */
[----:B------:R-:W-:Y:S01]  /*7e90*/  FMUL R11, R33, R11 ;  /* 0x0000000b210b7220 */ /* 0x000fe20000400000 */
        /* <DEDUP_REMOVED lines=8> */
[----:B------:R-:W-:Y:S01]  /*7f20*/  F2FP.TF32.F32.PACK_B R6, R6 ;  /* 0x00000006ff06723e */ /* 0x000fe200024050ff */
[----:B------:R-:W-:Y:S01]  /*7f30*/  FFMA R12, R35, R38, R12 ;  /* 0x00000026230c7223 */ /* 0x000fe2000000000c */
[----:B------:R-:W-:Y:S01]  /*7f40*/  F2FP.TF32.F32.PACK_B R7, R7 ;  /* 0x00000007ff07723e */ /* 0x000fe200024050ff */
[----:B------:R-:W-:Y:S01]  /*7f50*/  FMUL R16, R33, R16 ;  /* 0x0000001021107220 */ /* 0x000fe20000400000 */
[----:B------:R-:W-:Y:S01]  /*7f60*/  FFMA R13, R35, R39, R13 ;  /* 0x00000027230d7223 */ /* 0x000fe2000000000d */
[----:B------:R-:W-:Y:S01]  /*7f70*/  FMUL R17, R33, R17 ;  /* 0x0000001121117220 */ /* 0x000fe20000400000 */
[----:B------:R-:W-:Y:S01]  /*7f80*/  FFMA R14, R35, R40, R14 ;  /* 0x00000028230e7223 */ /* 0x000fe2000000000e */
[----:B------:R1:W-:Y:S01]  /*7f90*/  STSM.16.M88.4 [R83+0x6400], R4 ;  /* 0x0064000453007844 */ /* 0x0003e20000000200 */
[----:B------:R-:W-:Y:S01]  /*7fa0*/  FMUL R18, R33, R18 ;  /* 0x0000001221127220 */ /* 0x000fe20000400000 */
[----:B------:R-:W-:Y:S01]  /*7fb0*/  FFMA R15, R35, R41, R15 ;  /* 0x00000029230f7223 */ /* 0x000fe2000000000f */
[----:B------:R-:W-:Y:S01]  /*7fc0*/  FMUL R19, R33, R19 ;  /* 0x0000001321137220 */ /* 0x000fe20000400000 */
[----:B------:R-:W-:Y:S01]  /*7fd0*/  F2FP.TF32.F32.PACK_B R8, R8 ;  /* 0x00000008ff08723e */ /* 0x000fe200024050ff */
[C---:B------:R-:W-:Y:S01]  /*7fe0*/  FFMA R16, R35.reuse, R42, R16 ;  /* 0x0000002a23107223 */ /* 0x040fe20000000010 */
[----:B------:R-:W-:Y:S01]  /*7ff0*/  F2FP.TF32.F32.PACK_B R9, R9 ;  /* 0x00000009ff09723e */ /* 0x000fe200024050ff */
[C---:B------:R-:W-:Y:S01]  /*8000*/  FFMA R17, R35.reuse, R43, R17 ;  /* 0x0000002b23117223 */ /* 0x040fe20000000011 */
[----:B------:R-:W-:Y:S01]  /*8010*/  F2FP.TF32.F32.PACK_B R10, R10 ;  /* 0x0000000aff0a723e */ /* 0x000fe200024050ff */
[C---:B------:R-:W-:Y:S01]  /*8020*/  FFMA R18, R35.reuse, R44, R18 ;  /* 0x0000002c23127223 */ /* 0x040fe20000000012 */
[----:B------:R-:W-:Y:S01]  /*8030*/  F2FP.TF32.F32.PACK_B R11, R11 ;  /* 0x0000000bff0b723e */ /* 0x000fe200024050ff */
[----:B------:R-:W-:Y:S01]  /*8040*/  FFMA R19, R35, R45, R19 ;  /* 0x0000002d23137223 */ /* 0x000fe20000000013 */
[----:B------:R-:W-:Y:S02]  /*8050*/  F2FP.TF32.F32.PACK_B R12, R12 ;  /* 0x0000000cff0c723e */ /* 0x000fe400024050ff */
[----:B------:R-:W-:Y:S01]  /*8060*/  F2FP.TF32.F32.PACK_B R13, R13 ;  /* 0x0000000dff0d723e */ /* 0x000fe200024050ff */
[----:B------:R1:W-:Y:S01]  /*8070*/  STSM.16.M88.4 [R82+0x6400], R8 ;  /* 0x0064000852007844 */ /* 0x0003e20000000200 */
[----:B------:R-:W-:Y:S02]  /*8080*/  F2FP.TF32.F32.PACK_B R14, R14 ;  /* 0x0000000eff0e723e */ /* 0x000fe400024050ff */
[----:B------:R-:W-:Y:S02]  /*8090*/  F2FP.TF32.F32.PACK_B R15, R15 ;  /* 0x0000000fff0f723e */ /* 0x000fe400024050ff */
[----:B------:R-:W-:Y:S02]  /*80a0*/  F2FP.TF32.F32.PACK_B R16, R16 ;  /* 0x00000010ff10723e */ /* 0x000fe400024050ff */
[----:B------:R-:W-:Y:S01]  /*80b0*/  F2FP.TF32.F32.PACK_B R17, R17 ;  /* 0x00000011ff11723e */ /* 0x000fe200024050ff */
[----:B------:R1:W-:Y:S01]  /*80c0*/  STSM.16.M88.4 [R85+0x6000], R12 ;  /* 0x0060000c55007844 */ /* 0x0003e20000000200 */
[----:B------:R-:W-:Y:S02]  /*80d0*/  F2FP.TF32.F32.PACK_B R18, R18 ;  /* 0x00000012ff12723e */ /* 0x000fe400024050ff */
[----:B------:R-:W-:Y:S05]  /*80e0*/  F2FP.TF32.F32.PACK_B R19, R19 ;  /* 0x00000013ff13723e */ /* 0x000fea00024050ff */
        /* <DEDUP_REMOVED lines=18> */
.L_x_124:
[----:B------:R-:W-:Y:S05]  /*8210*/  BSYNC.RECONVERGENT B0 ;  /* 0x0000000000007941 */ /* 0x000fea0003800200 */
.L_x_123:
[----:B------:R-:W-:Y:S01]  /*8220*/  BAR.SYNC.DEFER_BLOCKING 0x1, 0x80 ;  /* 0x0042000000007b1d */ /* 0x000fe20000010000 */
[----:B------:R-:W-:Y:S01]  /*8230*/  UISETP.NE.AND UP0, UPT, UR49, -0x4, UPT ;  /* 0xfffffffc3100788c */ /* 0x000fe2000bf05270 */
[----:B------:R-:W-:Y:S08]  /*8240*/  IADD3 R31, PT, PT, R31, 0x1, RZ ;  /* 0x000000011f1f7810 */ /* 0x000ff00007ffe0ff */
[----:B------:R-:W-:Y:S05]  /*8250*/  BRA.U !UP0, `(.L_x_125) ;  /* 0x0000000108287547 */ /* 0x000fea000b800000 */
[----:B------:R-:W-:Y:S01]  /*8260*/  ISETP.NE.AND P0, PT, R81, RZ, PT ;  /* 0x000000ff5100720c */ /* 0x000fe20003f05270 */
[----:B------:R-:W-:Y:S01]  /*8270*/  IMAD.U32 R2, RZ, RZ, UR51 ;  /* 0x00000033ff027e24 */ /* 0x000fe2000f8e00ff */
[----:B------:R-:W-:Y:S01]  /*8280*/  UIADD3 UR51, UPT, UPT, UR51, 0x1, URZ ;  /* 0x0000000133337890 */ /* 0x000fe2000fffe0ff */
[----:B------:R-:W-:Y:S03]  /*8290*/  IMAD.U32 R0, RZ, RZ, UR37 ;  /* 0x00000025ff007e24 */ /* 0x000fe6000f8e00ff */
[----:B------:R-:W-:Y:S04]  /*82a0*/  UISETP.NE.AND UP0, UPT, UR51, 0x4, UPT ;  /* 0x000000043300788c */ /* 0x000fe8000bf05270 */
[----:B------:R-:W-:Y:S03]  /*82b0*/  USEL UR51, UR51, URZ, UP0 ;  /* 0x000000ff33337287 */ /* 0x000fe60008000000 */
[----:B------:R-:W-:Y:S05]  /*82c0*/  @P0 LEA R2, R2, UR48, 0x3 ;  /* 0x0000003002020c11 */ /* 0x000fea000f8e18ff */
[----:B------:R-:W-:Y:S05]  /*82d0*/  @P0 VIADD R2, R2, 0x60 ;  /* 0x0000006002020836 */ /* 0x000fea0000000000 */
[----:B------:R-:W-:Y:S04]  /*82e0*/  @P0 PRMT R0, R0, 0x654, R2 ;  /* 0x0000065400000816 */ /* 0x000fe80000000002 */
[----:B------:R2:W-:Y:S03]  /*82f0*/  @P0 SYNCS.ARRIVE.TRANS64.RED.A1T0 RZ, [R0+URZ], RZ ;  /* 0x000000ff00ff09a7 */ /* 0x0005e600081004ff */
.L_x_125:
[----:B------:R-:W-:Y:S01]  /*8300*/  ISETP.NE.AND P2, PT, R78, RZ, PT ;  /* 0x000000ff4e00720c */ /* 0x000fe20003f45270 */
[----:B------:R-:W-:Y:S01]  /*8310*/  UIADD3 UR49, UPT, UPT, UR49, 0x4, URZ ;  /* 0x0000000431317890 */ /* 0x000fe2000fffe0ff */
[----:B------:R-:W-:Y:S01]  /*8320*/  ISETP.NE.AND P0, PT, R80, 0x2, PT ;  /* 0x000000025000780c */ /* 0x000fe20003f05270 */
[----:B-1----:R-:W-:Y:S01]  /*8330*/  IMAD.IADD R14, R29, 0x1, R62 ;  /* 0x000000011d0e7824 */ /* 0x002fe200078e023e */
[----:B------:R-:W-:Y:S01]  /*8340*/  ISETP.NE.AND P1, PT, R31, 0x4, PT ;  /* 0x000000041f00780c */ /* 0x000fe20003f25270 */
[----:B------:R-:W-:Y:S01]  /*8350*/  IMAD.IADD R15, R30, 0x1, R63 ;  /* 0x000000011e0f7824 */ /* 0x000fe200078e023f */
[----:B------:R-:W-:Y:S02]  /*8360*/  SEL R2, RZ, 0x1, P0 ;  /* 0x00000001ff027807 */ /* 0x000fe40000000000 */
[----:B--2---:R-:W-:Y:S02]  /*8370*/  SEL R0, RZ, 0x1, P1 ;  /* 0x00000001ff007807 */ /* 0x004fe40000800000 */
[----:B------:R-:W-:Y:S02]  /*8380*/  LOP3.LUT R72, R72, R2, RZ, 0x3c, !PT ;  /* 0x0000000248487212 */ /* 0x000fe400078e3cff */
[----:B------:R-:W-:Y:S02]  /*8390*/  LOP3.LUT R73, R73, R0, RZ, 0x3c, !PT ;  /* 0x0000000049497212 */ /* 0x000fe400078e3cff */
[----:B------:R-:W-:Y:S02]  /*83a0*/  @P2 R2UR UR36, R71 ;  /* 0x00000000472422ca */ /* 0x000fe400000e0000 */
[----:B------:R-:W-:Y:S02]  /*83b0*/  SEL R80, R80, RZ, P0 ;  /* 0x000000ff50507207 */ /* 0x000fe40000000000 */
[----:B------:R-:W-:Y:S01]  /*83c0*/  SEL R31, R31, RZ, P1 ;  /* 0x000000ff1f1f7207 */ /* 0x000fe20000800000 */
[----:B------:R-:W-:Y:S10]  /*83d0*/  @P2 BRA `(.L_x_126) ;  /* 0xffffffcc00082947 */ /* 0x000ff4000383ffff */
[----:B------:R-:W-:-:S09]  /*83e0*/  UISETP.NE.AND UP0, UPT, UR50, URZ, UPT ;  /* 0x000000ff3200728c */ /* 0x000fd2000bf05270 */
[----:B------:R-:W-:Y:S05]  /*83f0*/  BRA.U !UP0, `(.L_x_127) ;  /* 0x0000000108487547 */ /* 0x000fea000b800000 */
[----:B------:R-:W1:Y:S02]  /*8400*/  LDCU.64 UR4, c[0x0][0x890] ;  /* 0x00011200ff0477ac */ /* 0x000e640008000a00 */
[----:B-1----:R-:W-:-:S04]  /*8410*/  UISETP.NE.U32.AND UP0, UPT, UR4, URZ, UPT ;  /* 0x000000ff0400728c */ /* 0x002fc8000bf05070 */
[----:B------:R-:W-:-:S09]  /*8420*/  UISETP.NE.AND.EX UP0, UPT, UR5, URZ, UPT, UP0 ;  /* 0x000000ff0500728c */ /* 0x000fd2000bf05300 */
[----:B------:R-:W-:Y:S05]  /*8430*/  BRA.U UP0, `(.L_x_128) ;  /* 0x00000001000c7547 */ /* 0x000fea000b800000 */
[----:B------:R-:W-:-:S13]  /*8440*/  FSETP.NEU.AND P0, PT, R35, RZ, PT ;  /* 0x000000ff2300720b */ /* 0x000fda0003f0d000 */
[----:B------:R-:W-:Y:S05]  /*8450*/  @!P0 EXIT ;  /* 0x000000000000894d */ /* 0x000fea0003800000 */
[----:B------:R-:W-:Y:S05]  /*8460*/  BRA `(.L_x_127) ;  /* 0x00000000002c7947 */ /* 0x000fea0003800000 */
.L_x_128:
[----:B------:R-:W-:Y:S01]  /*8470*/  ISETP.NE.AND P0, PT, R79, RZ, PT ;  /* 0x000000ff4f00720c */ /* 0x000fe20003f05270 */
[----:B------:R-:W-:-:S12]  /*8480*/  BSSY.RECONVERGENT B0, `(.L_x_127) ;  /* 0x0000009000007945 */ /* 0x000fd80003800200 */
[----:B------:R-:W-:Y:S05]  /*8490*/  @P0 BRA `(.L_x_129) ;  /* 0x0000000000140947 */ /* 0x000fea0003800000 */
[----:B------:R-:W1:Y:S02]  /*84a0*/  LDCU.64 UR4, c[0x0][0x888] ;  /* 0x00011100ff0477ac */ /* 0x000e640008000a00 */
[----:B-1----:R-:W-:-:S04]  /*84b0*/  ISETP.NE.U32.AND P0, PT, RZ, UR4, PT ;  /* 0x00000004ff007c0c */ /* 0x002fc8000bf05070 */
[----:B------:R-:W-:-:S13]  /*84c0*/  ISETP.NE.AND.EX P0, PT, RZ, UR5, PT, P0 ;  /* 0x00000005ff007c0c */ /* 0x000fda000bf05300 */
[----:B------:R-:W-:Y:S05]  /*84d0*/  @!P0 EXIT ;  /* 0x000000000000894d */ /* 0x000fea0003800000 */
[----:B------:R-:W-:Y:S05]  /*84e0*/  BRA `(.L_x_130) ;  /* 0x0000000000087947 */ /* 0x000fea0003800000 */
.L_x_129:
[----:B------:R-:W-:-:S13]  /*84f0*/  FSETP.NEU.AND P0, PT, R35, RZ, PT ;  /* 0x000000ff2300720b */ /* 0x000fda0003f0d000 */
[----:B------:R-:W-:Y:S05]  /*8500*/  @!P0 EXIT ;  /* 0x000000000000894d */ /* 0x000fea0003800000 */
.L_x_130:
[----:B------:R-:W-:Y:S05]  /*8510*/  BSYNC.RECONVERGENT B0 ;  /* 0x0000000000007941 */ /* 0x000fea0003800200 */
.L_x_127:
[----:B------:R-:W-:Y:S01]  /*8520*/  ULEA UR4, UR51, UR48, 0x3 ;  /* 0x0000003033047291 */ /* 0x000fe2000f8e18ff */
[----:B------:R-:W-:-:S04]  /*8530*/  DEPBAR.LE SB0, 0x0 ;  /* 0x000080000000791a */ /* 0x000fc80000000000 */
[----:B------:R-:W-:-:S04]  /*8540*/  UIADD3 UR4, UPT, UPT, UR4, 0x60, URZ ;  /* 0x0000006004047890 */ /* 0x000fc8000fffe0ff */
[----:B------:R-:W-:-:S09]  /*8550*/  UPRMT UR4, UR37, 0x654, UR4 ;  /* 0x0000065425047896 */ /* 0x000fd20008000004 */
[----:B------:R-:W-:Y:S01]  /*8560*/  SYNCS.ARRIVE.TRANS64.RED.A1T0 RZ, [UR4], RZ ;  /* 0x000000ffffff79a7 */ /* 0x000fe20008100404 */
[----:B------:R-:W-:Y:S05]  /*8570*/  EXIT ;  /* 0x000000000000794d */ /* 0x000fea0003800000 */
.L_x_19:
[----:B--2---:R2:W1:Y:S02]  /*8580*/  SYNCS.PHASECHK.TRANS64.TRYWAIT P0, [R2+URZ+0x100], R3 ;  /* 0x00010003020075a7 */ /* 0x00446400080011ff */
[----:B-1----:R-:W-:Y:S05]  /*8590*/  @!P0 NANOSLEEP.SYNCS 0x989680 ;  /* 0x009896800000895d */ /* 0x002fea0003900000 */
[----:B------:R-:W1:Y:S02]  /*85a0*/  @!P0 SYNCS.PHASECHK.TRANS64 P0, [R2+URZ+0x100], R3 ;  /* 0x00010003020085a7 */ /* 0x000e6400080010ff */
[----:B-1----:R-:W-:Y:S05]  /*85b0*/  @!P0 BRA `(.L_x_19) ;  /* 0xfffffffc00f08947 */ /* 0x002fea000383ffff */
[----:B------:R-:W-:Y:S05]  /*85c0*/  BRA `(.L_x_131) ;  /* 0xffffff9000047947 */ /* 0x000fea000383ffff */
.L_x_22:
[----:B-1----:R-:W-:-:S07]  /*85d0*/  MOV R2, UR33 ;  /* 0x0000002100027c02 */ /* 0x002fce0008000f00 */
.L_x_132:
[----:B-1----:R1:W2:Y:S02]  /*85e0*/  SYNCS.PHASECHK.TRANS64.TRYWAIT P0, [R2+URZ+0x20], R4 ;  /* 0x00002004020075a7 */ /* 0x0022a400080011ff */
[----:B--2---:R-:W-:Y:S05]  /*85f0*/  @!P0 NANOSLEEP.SYNCS 0x989680 ;  /* 0x009896800000895d */ /* 0x004fea0003900000 */
[----:B------:R-:W2:Y:S02]  /*8600*/  @!P0 SYNCS.PHASECHK.TRANS64 P0, [R2+URZ+0x20], R4 ;  /* 0x00002004020085a7 */ /* 0x000ea400080010ff */
[----:B--2---:R-:W-:Y:S05]  /*8610*/  @!P0 BRA `(.L_x_132) ;  /* 0xfffffffc00f08947 */ /* 0x004fea000383ffff */
[----:B------:R-:W-:Y:S05]  /*8620*/  BRA `(.L_x_21) ;  /* 0xffffff9000547947 */ /* 0x000fea000383ffff */
.L_x_28:
[----:B-1----:R-:W-:-:S07]  /*8630*/  MOV R2, UR33 ;  /* 0x0000002100027c02 */ /* 0x002fce0008000f00 */
.L_x_133:
[----:B-1----:R1:W2:Y:S02]  /*8640*/  SYNCS.PHASECHK.TRANS64.TRYWAIT P0, [R2+URZ+0x20], R4 ;  /* 0x00002004020075a7 */ /* 0x0022a400080011ff */
[----:B--2---:R-:W-:Y:S05]  /*8650*/  @!P0 NANOSLEEP.SYNCS 0x989680 ;  /* 0x009896800000895d */ /* 0x004fea0003900000 */
[----:B------:R-:W2:Y:S02]  /*8660*/  @!P0 SYNCS.PHASECHK.TRANS64 P0, [R2+URZ+0x20], R4 ;  /* 0x00002004020085a7 */ /* 0x000ea400080010ff */
[----:B--2---:R-:W-:Y:S05]  /*8670*/  @!P0 BRA `(.L_x_133) ;  /* 0xfffffffc00f08947 */ /* 0x004fea000383ffff */
[----:B------:R-:W-:Y:S05]  /*8680*/  BRA `(.L_x_27) ;  /* 0xffffff94002c7947 */ /* 0x000fea000383ffff */
.L_x_32:
[----:B-1----:R1:W2:Y:S02]  /*8690*/  SYNCS.PHASECHK.TRANS64.TRYWAIT P0, [R2+URZ+0x90], R3 ;  /* 0x00009003020075a7 */ /* 0x0022a400080011ff */
[----:B--2---:R-:W-:Y:S05]  /*86a0*/  @!P0 NANOSLEEP.SYNCS 0x989680 ;  /* 0x009896800000895d */ /* 0x004fea0003900000 */
[----:B------:R-:W2:Y:S02]  /*86b0*/  @!P0 SYNCS.PHASECHK.TRANS64 P0, [R2+URZ+0x90], R3 ;  /* 0x00009003020085a7 */ /* 0x000ea400080010ff */
[----:B--2---:R-:W-:Y:S05]  /*86c0*/  @!P0 BRA `(.L_x_32) ;  /* 0xfffffffc00f08947 */ /* 0x004fea000383ffff */
[----:B------:R-:W-:Y:S05]  /*86d0*/  BRA `(.L_x_134) ;  /* 0xffffff9400e47947 */ /* 0x000fea000383ffff */
.L_x_36:
[----:B----4-:R-:W-:-:S07]  /*86e0*/  MOV R0, UR5 ;  /* 0x0000000500007c02 */ /* 0x010fce0008000f00 */
.L_x_135:
[----:B-1----:R1:W2:Y:S02]  /*86f0*/  SYNCS.PHASECHK.TRANS64.TRYWAIT P0, [R0+URZ], R2 ;  /* 0x00000002000075a7 */ /* 0x0022a400080011ff */
[----:B--2---:R-:W-:Y:S05]  /*8700*/  @!P0 NANOSLEEP.SYNCS 0x989680 ;  /* 0x009896800000895d */ /* 0x004fea0003900000 */
[----:B------:R-:W2:Y:S02]  /*8710*/  @!P0 SYNCS.PHASECHK.TRANS64 P0, [R0+URZ], R2 ;  /* 0x00000002000085a7 */ /* 0x000ea400080010ff */
[----:B--2---:R-:W-:Y:S05]  /*8720*/  @!P0 BRA `(.L_x_135) ;  /* 0xfffffffc00f08947 */ /* 0x004fea000383ffff */
[----:B------:R-:W-:Y:S05]  /*8730*/  BRA `(.L_x_136) ;  /* 0xffffff9c00547947 */ /* 0x000fea000383ffff */
.L_x_37:
[----:B----4-:R-:W-:-:S07]  /*8740*/  MOV R0, UR5 ;  /* 0x0000000500007c02 */ /* 0x010fce0008000f00 */
.L_x_137:
[----:B-1----:R1:W2:Y:S02]  /*8750*/  SYNCS.PHASECHK.TRANS64.TRYWAIT P0, [R0+URZ], R3 ;  /* 0x00000003000075a7 */ /* 0x0022a400080011ff */
[----:B--2---:R-:W-:Y:S05]  /*8760*/  @!P0 NANOSLEEP.SYNCS 0x989680 ;  /* 0x009896800000895d */ /* 0x004fea0003900000 */
[----:B------:R-:W2:Y:S02]  /*8770*/  @!P0 SYNCS.PHASECHK.TRANS64 P0, [R0+URZ], R3 ;  /* 0x00000003000085a7 */ /* 0x000ea400080010ff */
[----:B--2---:R-:W-:Y:S05]  /*8780*/  @!P0 BRA `(.L_x_137) ;  /* 0xfffffffc00f08947 */ /* 0x004fea000383ffff */
[----:B------:R-:W-:Y:S05]  /*8790*/  BRA `(.L_x_138) ;  /* 0xffffff9c00607947 */ /* 0x000fea000383ffff */
.L_x_38:
[----:B----4-:R-:W-:-:S07]  /*87a0*/  MOV R0, UR5 ;  /* 0x0000000500007c02 */ /* 0x010fce0008000f00 */
.L_x_139:
[----:B-1----:R1:W2:Y:S02]  /*87b0*/  SYNCS.PHASECHK.TRANS64.TRYWAIT P0, [R0+URZ], R3 ;  /* 0x00000003000075a7 */ /* 0x0022a400080011ff */
[----:B--2---:R-:W-:Y:S05]  /*87c0*/  @!P0 NANOSLEEP.SYNCS 0x989680 ;  /* 0x009896800000895d */ /* 0x004fea0003900000 */
[----:B------:R-:W2:Y:S02]  /*87d0*/  @!P0 SYNCS.PHASECHK.TRANS64 P0, [R0+URZ], R3 ;  /* 0x00000003000085a7 */ /* 0x000ea400080010ff */
[----:B--2---:R-:W-:Y:S05]  /*87e0*/  @!P0 BRA `(.L_x_139) ;  /* 0xfffffffc00f08947 */ /* 0x004fea000383ffff */
[----:B------:R-:W-:Y:S05]  /*87f0*/  BRA `(.L_x_140) ;  /* 0xffffff9c006c7947 */ /* 0x000fea000383ffff */
.L_x_41:
[----:B-1----:R1:W2:Y:S02]  /*8800*/  SYNCS.PHASECHK.TRANS64.TRYWAIT P0, [R0+URZ+0xf0], R4 ;  /* 0x0000f004000075a7 */ /* 0x0022a400080011ff */
[----:B--2---:R-:W-:Y:S05]  /*8810*/  @!P0 NANOSLEEP.SYNCS 0x989680 ;  /* 0x009896800000895d */ /* 0x004fea0003900000 */
[----:B------:R-:W2:Y:S02]  /*8820*/  @!P0 SYNCS.PHASECHK.TRANS64 P0, [R0+URZ+0xf0], R4 ;  /* 0x0000f004000085a7 */ /* 0x000ea400080010ff */
[----:B--2---:R-:W-:Y:S05]  /*8830*/  @!P0 BRA `(.L_x_41) ;  /* 0xfffffffc00f08947 */ /* 0x004fea000383ffff */
[----:B------:R-:W-:Y:S05]  /*8840*/  BRA `(.L_x_141) ;  /* 0xffffff9c00c87947 */ /* 0x000fea000383ffff */
.L_x_42:
[----:B------:R-:W-:-:S07]  /*8850*/  MOV R0, UR5 ;  /* 0x0000000500007c02 */ /* 0x000fce0008000f00 */
.L_x_142:
[----:B-1----:R1:W2:Y:S02]  /*8860*/  SYNCS.PHASECHK.TRANS64.TRYWAIT P0, [R0+URZ+0xa0], R5 ;  /* 0x0000a005000075a7 */ /* 0x0022a400080011ff */
[----:B--2---:R-:W-:Y:S05]  /*8870*/  @!P0 NANOSLEEP.SYNCS 0x989680 ;  /* 0x009896800000895d */ /* 0x004fea0003900000 */
[----:B------:R-:W2:Y:S02]  /*8880*/  @!P0 SYNCS.PHASECHK.TRANS64 P0, [R0+URZ+0xa0], R5 ;  /* 0x0000a005000085a7 */ /* 0x000ea400080010ff */
[----:B--2---:R-:W-:Y:S05]  /*8890*/  @!P0 BRA `(.L_x_142) ;  /* 0xfffffffc00f08947 */ /* 0x004fea000383ffff */
[----:B------:R-:W-:Y:S05]  /*88a0*/  BRA `(.L_x_143) ;  /* 0xffffff9c00d87947 */ /* 0x000fea000383ffff */
.L_x_43:
[----:B-1----:R1:W2:Y:S02]  /*88b0*/  SYNCS.PHASECHK.TRANS64.TRYWAIT P1, [R0+URZ+0x90], R4 ;  /* 0x00009004000075a7 */ /* 0x0022a400080211ff */
[----:B--2---:R-:W-:Y:S05]  /*88c0*/  @!P1 NANOSLEEP.SYNCS 0x989680 ;  /* 0x009896800000995d */ /* 0x004fea0003900000 */
[----:B------:R-:W2:Y:S02]  /*88d0*/  @!P1 SYNCS.PHASECHK.TRANS64 P1, [R0+URZ+0x90], R4 ;  /* 0x00009004000095a7 */ /* 0x000ea400080210ff */
[----:B--2---:R-:W-:Y:S05]  /*88e0*/  @!P1 BRA `(.L_x_43) ;  /* 0xfffffffc00f09947 */ /* 0x004fea000383ffff */
[----:B------:R-:W-:Y:S05]  /*88f0*/  BRA `(.L_x_144) ;  /* 0xffffffa000087947 */ /* 0x000fea000383ffff */
.L_x_46:
[----:B------:R-:W-:-:S07]  /*8900*/  MOV R0, UR5 ;  /* 0x0000000500007c02 */ /* 0x000fce0008000f00 */
.L_x_145:
[----:B-1----:R1:W2:Y:S02]  /*8910*/  SYNCS.PHASECHK.TRANS64.TRYWAIT P0, [R0+URZ+0xa0], R2 ;  /* 0x0000a002000075a7 */ /* 0x0022a400080011ff */
[----:B--2---:R-:W-:Y:S05]  /*8920*/  @!P0 NANOSLEEP.SYNCS 0x989680 ;  /* 0x009896800000895d */ /* 0x004fea0003900000 */
[----:B------:R-:W2:Y:S02]  /*8930*/  @!P0 SYNCS.PHASECHK.TRANS64 P0, [R0+URZ+0xa0], R2 ;  /* 0x0000a002000085a7 */ /* 0x000ea400080010ff */
[----:B--2---:R-:W-:Y:S05]  /*8940*/  @!P0 BRA `(.L_x_145) ;  /* 0xfffffffc00f08947 */ /* 0x004fea000383ffff */
[----:B------:R-:W-:Y:S05]  /*8950*/  BRA `(.L_x_45) ;  /* 0xffffffa0005c7947 */ /* 0x000fea000383ffff */
.L_x_53:
[----:B-1----:R1:W2:Y:S02]  /*8960*/  SYNCS.PHASECHK.TRANS64.TRYWAIT P1, [R0+URZ+0x90], R2 ;  /* 0x00009002000075a7 */ /* 0x0022a400080211ff */
[----:B--2---:R-:W-:Y:S05]  /*8970*/  @!P1 NANOSLEEP.SYNCS 0x989680 ;  /* 0x009896800000995d */ /* 0x004fea0003900000 */
[----:B------:R-:W2:Y:S02]  /*8980*/  @!P1 SYNCS.PHASECHK.TRANS64 P1, [R0+URZ+0x90], R2 ;  /* 0x00009002000095a7 */ /* 0x000ea400080210ff */
[----:B--2---:R-:W-:Y:S05]  /*8990*/  @!P1 BRA `(.L_x_53) ;  /* 0xfffffffc00f09947 */ /* 0x004fea000383ffff */
[----:B------:R-:W-:Y:S05]  /*89a0*/  BRA `(.L_x_146) ;  /* 0xffffffa400ec7947 */ /* 0x000fea000383ffff */
.L_x_54:
[----:B------:R-:W-:-:S07]  /*89b0*/  MOV R2, UR6 ;  /* 0x0000000600027c02 */ /* 0x000fce0008000f00 */
.L_x_147:
[----:B-1----:R1:W2:Y:S02]  /*89c0*/  SYNCS.PHASECHK.TRANS64.TRYWAIT P0, [R2+URZ+0xd0], R0 ;  /* 0x0000d000020075a7 */ /* 0x0022a400080011ff */
[----:B--2---:R-:W-:Y:S05]  /*89d0*/  @!P0 NANOSLEEP.SYNCS 0x989680 ;  /* 0x009896800000895d */ /* 0x004fea0003900000 */
[----:B------:R-:W2:Y:S02]  /*89e0*/  @!P0 SYNCS.PHASECHK.TRANS64 P0, [R2+URZ+0xd0], R0 ;  /* 0x0000d000020085a7 */ /* 0x000ea400080010ff */
[----:B--2---:R-:W-:Y:S05]  /*89f0*/  @!P0 BRA `(.L_x_147) ;  /* 0xfffffffc00f08947 */ /* 0x004fea000383ffff */
[----:B------:R-:W-:Y:S05]  /*8a00*/  BRA `(.L_x_148) ;  /* 0xffffffa8003c7947 */ /* 0x000fea000383ffff */
.L_x_57:
[----:B------:R-:W-:Y:S07]  /*8a10*/  MOV R0, UR11 ;  /* 0x0000000b00007c02 */ /* 0x000fee0008000f00 */
.L_x_149:
[----:B-1----:R1:W2:Y:S02]  /*8a20*/  SYNCS.PHASECHK.TRANS64.TRYWAIT P0, [R0+URZ], R2 ;  /* 0x00000002000075a7 */ /* 0x0022a400080011ff */
[----:B--2---:R-:W-:Y:S05]  /*8a30*/  @!P0 NANOSLEEP.SYNCS 0x989680 ;  /* 0x009896800000895d */ /* 0x004fea0003900000 */
[----:B------:R-:W2:Y:S02]  /*8a40*/  @!P0 SYNCS.PHASECHK.TRANS64 P0, [R0+URZ], R2 ;  /* 0x00000002000085a7 */ /* 0x000ea400080010ff */
[----:B--2---:R-:W-:Y:S05]  /*8a50*/  @!P0 BRA `(.L_x_149) ;  /* 0xfffffffc00f08947 */ /* 0x004fea000383ffff */
[----:B------:R-:W-:Y:S05]  /*8a60*/  BRA `(.L_x_56) ;  /* 0xffffffa800587947 */ /* 0x000fea000383ffff */
.L_x_60:
[----:B------:R-:W-:-:S07]  /*8a70*/  MOV R0, UR6 ;  /* 0x0000000600007c02 */ /* 0x000fce0008000f00 */
.L_x_150:
[----:B--2---:R2:W4:Y:S02]  /*8a80*/  SYNCS.PHASECHK.TRANS64.TRYWAIT P0, [R0+URZ], R2 ;  /* 0x00000002000075a7 */ /* 0x00452400080011ff */
[----:B----4-:R-:W-:Y:S05]  /*8a90*/  @!P0 NANOSLEEP.SYNCS 0x989680 ;  /* 0x009896800000895d */ /* 0x010fea0003900000 */
[----:B------:R-:W4:Y:S02]  /*8aa0*/  @!P0 SYNCS.PHASECHK.TRANS64 P0, [R0+URZ], R2 ;  /* 0x00000002000085a7 */ /* 0x000f2400080010ff */
[----:B----4-:R-:W-:Y:S05]  /*8ab0*/  @!P0 BRA `(.L_x_150) ;  /* 0xfffffffc00f08947 */ /* 0x010fea000383ffff */
[----:B------:R-:W-:Y:S05]  /*8ac0*/  BRA `(.L_x_151) ;  /* 0xffffffac00847947 */ /* 0x000fea000383ffff */
.L_x_61:
[----:B------:R-:W-:-:S07]  /*8ad0*/  MOV R0, UR6 ;  /* 0x0000000600007c02 */ /* 0x000fce0008000f00 */
.L_x_152:
[----:B-1----:R1:W2:Y:S02]  /*8ae0*/  SYNCS.PHASECHK.TRANS64.TRYWAIT P0, [R0+URZ], R3 ;  /* 0x00000003000075a7 */ /* 0x0022a400080011ff */
[----:B--2---:R-:W-:Y:S05]  /*8af0*/  @!P0 NANOSLEEP.SYNCS 0x989680 ;  /* 0x009896800000895d */ /* 0x004fea0003900000 */
[----:B------:R-:W2:Y:S02]  /*8b00*/  @!P0 SYNCS.PHASECHK.TRANS64 P0, [R0+URZ], R3 ;  /* 0x00000003000085a7 */ /* 0x000ea400080010ff */
[----:B--2---:R-:W-:Y:S05]  /*8b10*/  @!P0 BRA `(.L_x_152) ;  /* 0xfffffffc00f08947 */ /* 0x004fea000383ffff */
[----:B------:R-:W-:Y:S05]  /*8b20*/  BRA `(.L_x_153) ;  /* 0xffffffac00907947 */ /* 0x000fea000383ffff */
.L_x_62:
[----:B------:R-:W-:-:S07]  /*8b30*/  MOV R0, UR6 ;  /* 0x0000000600007c02 */ /* 0x000fce0008000f00 */
.L_x_154:
[----:B-1----:R1:W2:Y:S02]  /*8b40*/  SYNCS.PHASECHK.TRANS64.TRYWAIT P0, [R0+URZ], R3 ;  /* 0x00000003000075a7 */ /* 0x0022a400080011ff */
[----:B--2---:R-:W-:Y:S05]  /*8b50*/  @!P0 NANOSLEEP.SYNCS 0x989680 ;  /* 0x009896800000895d */ /* 0x004fea0003900000 */
[----:B------:R-:W2:Y:S02]  /*8b60*/  @!P0 SYNCS.PHASECHK.TRANS64 P0, [R0+URZ], R3 ;  /* 0x00000003000085a7 */ /* 0x000ea400080010ff */
[----:B--2---:R-:W-:Y:S05]  /*8b70*/  @!P0 BRA `(.L_x_154) ;  /* 0xfffffffc00f08947 */ /* 0x004fea000383ffff */
[----:B------:R-:W-:Y:S05]  /*8b80*/  BRA `(.L_x_155) ;  /* 0xffffffac009c7947 */ /* 0x000fea000383ffff */
.L_x_63:
[----:B-1----:R-:W-:-:S07]  /*8b90*/  MOV R0, UR7 ;  /* 0x0000000700007c02 */ /* 0x002fce0008000f00 */
.L_x_156:
[----:B-1----:R1:W2:Y:S02]  /*8ba0*/  SYNCS.PHASECHK.TRANS64.TRYWAIT P0, [R0+URZ], R2 ;  /* 0x00000002000075a7 */ /* 0x0022a400080011ff */
[----:B--2---:R-:W-:Y:S05]  /*8bb0*/  @!P0 NANOSLEEP.SYNCS 0x989680 ;  /* 0x009896800000895d */ /* 0x004fea0003900000 */
[----:B------:R-:W2:Y:S02]  /*8bc0*/  @!P0 SYNCS.PHASECHK.TRANS64 P0, [R0+URZ], R2 ;  /* 0x00000002000085a7 */ /* 0x000ea400080010ff */
[----:B--2---:R-:W-:Y:S05]  /*8bd0*/  @!P0 BRA `(.L_x_156) ;  /* 0xfffffffc00f08947 */ /* 0x004fea000383ffff */
[----:B------:R-:W-:Y:S05]  /*8be0*/  BRA `(.L_x_157) ;  /* 0xffffffac00a87947 */ /* 0x000fea000383ffff */
.L_x_68:
[----:B--2---:R2:W3:Y:S02]  /*8bf0*/  SYNCS.PHASECHK.TRANS64.TRYWAIT P0, [R0+URZ+0x90], R2 ;  /* 0x00009002000075a7 */ /* 0x0044e400080011ff */
[----:B---3--:R-:W-:Y:S05]  /*8c00*/  @!P0 NANOSLEEP.SYNCS 0x989680 ;  /* 0x009896800000895d */ /* 0x008fea0003900000 */
[----:B------:R-:W3:Y:S02]  /*8c10*/  @!P0 SYNCS.PHASECHK.TRANS64 P0, [R0+URZ+0x90], R2 ;  /* 0x00009002000085a7 */ /* 0x000ee400080010ff */
[----:B---3--:R-:W-:Y:S05]  /*8c20*/  @!P0 BRA `(.L_x_68) ;  /* 0xfffffffc00f08947 */ /* 0x008fea000383ffff */
[----:B------:R-:W-:Y:S05]  /*8c30*/  BRA `(.L_x_158) ;  /* 0xffffffb000b07947 */ /* 0x000fea000383ffff */
.L_x_71:
[----:B------:R-:W-:Y:S07]  /*8c40*/  MOV R0, UR7 ;  /* 0x0000000700007c02 */ /* 0x000fee0008000f00 */
.L_x_159:
[----:B--2---:R2:W3:Y:S02]  /*8c50*/  SYNCS.PHASECHK.TRANS64.TRYWAIT P0, [R0+URZ+0x88], R2 ;  /* 0x00008802000075a7 */ /* 0x0044e400080011ff */
[----:B---3--:R-:W-:Y:S05]  /*8c60*/  @!P0 NANOSLEEP.SYNCS 0x989680 ;  /* 0x009896800000895d */ /* 0x008fea0003900000 */
[----:B------:R-:W3:Y:S02]  /*8c70*/  @!P0 SYNCS.PHASECHK.TRANS64 P0, [R0+URZ+0x88], R2 ;  /* 0x00008802000085a7 */ /* 0x000ee400080010ff */
[----:B---3--:R-:W-:Y:S05]  /*8c80*/  @!P0 BRA `(.L_x_159) ;  /* 0xfffffffc00f08947 */ /* 0x008fea000383ffff */
[----:B------:R-:W-:Y:S05]  /*8c90*/  BRA `(.L_x_70) ;  /* 0xffffffb400907947 */ /* 0x000fea000383ffff */
.L_x_74:
[----:B------:R-:W-:Y:S07]  /*8ca0*/  MOV R0, UR7 ;  /* 0x0000000700007c02 */ /* 0x000fee0008000f00 */
.L_x_160:
[----:B-1----:R1:W2:Y:S02]  /*8cb0*/  SYNCS.PHASECHK.TRANS64.TRYWAIT P0, [R0+URZ+0x60], R14 ;  /* 0x0000600e000075a7 */ /* 0x0022a400080011ff */
[----:B--2---:R-:W-:Y:S05]  /*8cc0*/  @!P0 NANOSLEEP.SYNCS 0x989680 ;  /* 0x009896800000895d */ /* 0x004fea0003900000 */
[----:B------:R-:W2:Y:S02]  /*8cd0*/  @!P0 SYNCS.PHASECHK.TRANS64 P0, [R0+URZ+0x60], R14 ;  /* 0x0000600e000085a7 */ /* 0x000ea400080010ff */
[----:B--2---:R-:W-:Y:S05]  /*8ce0*/  @!P0 BRA `(.L_x_160) ;  /* 0xfffffffc00f08947 */ /* 0x004fea000383ffff */
[----:B------:R-:W-:Y:S05]  /*8cf0*/  BRA `(.L_x_161) ;  /* 0xffffffb800087947 */ /* 0x000fea000383ffff */
.L_x_75:
[----:B------:R-:W-:Y:S07]  /*8d00*/  MOV R0, UR7 ;  /* 0x0000000700007c02 */ /* 0x000fee0008000f00 */
.L_x_162:
[----:B-1----:R1:W2:Y:S02]  /*8d10*/  SYNCS.PHASECHK.TRANS64.TRYWAIT P0, [R0+URZ+0x68], R14 ;  /* 0x0000680e000075a7 */ /* 0x0022a400080011ff */
[----:B--2---:R-:W-:Y:S05]  /*8d20*/  @!P0 NANOSLEEP.SYNCS 0x989680 ;  /* 0x009896800000895d */ /* 0x004fea0003900000 */
[----:B------:R-:W2:Y:S02]  /*8d30*/  @!P0 SYNCS.PHASECHK.TRANS64 P0, [R0+URZ+0x68], R14 ;  /* 0x0000680e000085a7 */ /* 0x000ea400080010ff */
[----:B--2---:R-:W-:Y:S05]  /*8d40*/  @!P0 BRA `(.L_x_162) ;  /* 0xfffffffc00f08947 */ /* 0x004fea000383ffff */
[----:B------:R-:W-:Y:S05]  /*8d50*/  BRA `(.L_x_163) ;  /* 0xffffffb800407947 */ /* 0x000fea000383ffff */
.L_x_76:
[----:B------:R-:W-:Y:S07]  /*8d60*/  MOV R0, UR7 ;  /* 0x0000000700007c02 */ /* 0x000fee0008000f00 */
.L_x_164:
[----:B-1----:R1:W2:Y:S02]  /*8d70*/  SYNCS.PHASECHK.TRANS64.TRYWAIT P0, [R0+URZ+0x70], R14 ;  /* 0x0000700e000075a7 */ /* 0x0022a400080011ff */
[----:B--2---:R-:W-:Y:S05]  /*8d80*/  @!P0 NANOSLEEP.SYNCS 0x989680 ;  /* 0x009896800000895d */ /* 0x004fea0003900000 */
[----:B------:R-:W2:Y:S02]  /*8d90*/  @!P0 SYNCS.PHASECHK.TRANS64 P0, [R0+URZ+0x70], R14 ;  /* 0x0000700e000085a7 */ /* 0x000ea400080010ff */
[----:B--2---:R-:W-:Y:S05]  /*8da0*/  @!P0 BRA `(.L_x_164) ;  /* 0xfffffffc00f08947 */ /* 0x004fea000383ffff */
[----:B------:R-:W-:Y:S05]  /*8db0*/  BRA `(.L_x_165) ;  /* 0xffffffb800847947 */ /* 0x000fea000383ffff */
.L_x_77:
[----:B------:R-:W-:Y:S07]  /*8dc0*/  MOV R0, UR7 ;  /* 0x0000000700007c02 */ /* 0x000fee0008000f00 */
.L_x_166:
[----:B-1----:R1:W2:Y:S02]  /*8dd0*/  SYNCS.PHASECHK.TRANS64.TRYWAIT P0, [R0+URZ+0x78], R14 ;  /* 0x0000780e000075a7 */ /* 0x0022a400080011ff */
[----:B--2---:R-:W-:Y:S05]  /*8de0*/  @!P0 NANOSLEEP.SYNCS 0x989680 ;  /* 0x009896800000895d */ /* 0x004fea0003900000 */
[----:B------:R-:W2:Y:S02]  /*8df0*/  @!P0 SYNCS.PHASECHK.TRANS64 P0, [R0+URZ+0x78], R14 ;  /* 0x0000780e000085a7 */ /* 0x000ea400080010ff */
[----:B--2---:R-:W-:Y:S05]  /*8e00*/  @!P0 BRA `(.L_x_166) ;  /* 0xfffffffc00f08947 */ /* 0x004fea000383ffff */
[----:B------:R-:W-:Y:S05]  /*8e10*/  BRA `(.L_x_167) ;  /* 0xffffffbc00087947 */ /* 0x000fea000383ffff */
.L_x_79:
[----:B------:R-:W-:-:S07]  /*8e20*/  MOV R0, UR7 ;  /* 0x0000000700007c02 */ /* 0x000fce0008000f00 */
.L_x_168:
[----:B-1----:R1:W3:Y:S02]  /*8e30*/  SYNCS.PHASECHK.TRANS64.TRYWAIT P0, [R0+URZ+0x60], R2 ;  /* 0x00006002000075a7 */ /* 0x0022e400080011ff */
[----:B---3--:R-:W-:Y:S05]  /*8e40*/  @!P0 NANOSLEEP.SYNCS 0x989680 ;  /* 0x009896800000895d */ /* 0x008fea0003900000 */
[----:B------:R-:W3:Y:S02]  /*8e50*/  @!P0 SYNCS.PHASECHK.TRANS64 P0, [R0+URZ+0x60], R2 ;  /* 0x00006002000085a7 */ /* 0x000ee400080010ff */
[----:B---3--:R-:W-:Y:S05]  /*8e60*/  @!P0 BRA `(.L_x_168) ;  /* 0xfffffffc00f08947 */ /* 0x008fea000383ffff */
[----:B------:R-:W-:Y:S05]  /*8e70*/  BRA `(.L_x_169) ;  /* 0xffffffbc00787947 */ /* 0x000fea000383ffff */
.L_x_80:
[----:B-1----:R-:W-:-:S07]  /*8e80*/  MOV R0, UR7 ;  /* 0x0000000700007c02 */ /* 0x002fce0008000f00 */
.L_x_170:
[----:B-1----:R1:W3:Y:S02]  /*8e90*/  SYNCS.PHASECHK.TRANS64.TRYWAIT P0, [R0+URZ+0x68], R2 ;  /* 0x00006802000075a7 */ /* 0x0022e400080011ff */
[----:B---3--:R-:W-:Y:S05]  /*8ea0*/  @!P0 NANOSLEEP.SYNCS 0x989680 ;  /* 0x009896800000895d */ /* 0x008fea0003900000 */
[----:B------:R-:W3:Y:S02]  /*8eb0*/  @!P0 SYNCS.PHASECHK.TRANS64 P0, [R0+URZ+0x68], R2 ;  /* 0x00006802000085a7 */ /* 0x000ee400080010ff */
[----:B---3--:R-:W-:Y:S05]  /*8ec0*/  @!P0 BRA `(.L_x_170) ;  /* 0xfffffffc00f08947 */ /* 0x008fea000383ffff */
[----:B------:R-:W-:Y:S05]  /*8ed0*/  BRA `(.L_x_171) ;  /* 0xffffffbc00687947 */ /* 0x000fea000383ffff */
.L_x_81:
[----:B-1----:R-:W-:-:S07]  /*8ee0*/  MOV R0, UR7 ;  /* 0x0000000700007c02 */ /* 0x002fce0008000f00 */
.L_x_172:
[----:B-1----:R1:W3:Y:S02]  /*8ef0*/  SYNCS.PHASECHK.TRANS64.TRYWAIT P0, [R0+URZ+0x70], R2 ;  /* 0x00007002000075a7 */ /* 0x0022e400080011ff */
[----:B---3--:R-:W-:Y:S05]  /*8f00*/  @!P0 NANOSLEEP.SYNCS 0x989680 ;  /* 0x009896800000895d */ /* 0x008fea0003900000 */
[----:B------:R-:W3:Y:S02]  /*8f10*/  @!P0 SYNCS.PHASECHK.TRANS64 P0, [R0+URZ+0x70], R2 ;  /* 0x00007002000085a7 */ /* 0x000ee400080010ff */
[----:B---3--:R-:W-:Y:S05]  /*8f20*/  @!P0 BRA `(.L_x_172) ;  /* 0xfffffffc00f08947 */ /* 0x008fea000383ffff */
[----:B------:R-:W-:Y:S05]  /*8f30*/  BRA `(.L_x_173) ;  /* 0xffffffbc00587947 */ /* 0x000fea000383ffff */
.L_x_83:
[----:B--2---:R2:W4:Y:S02]  /*8f40*/  SYNCS.PHASECHK.TRANS64.TRYWAIT P0, [R0+URZ+0x90], R2 ;  /* 0x00009002000075a7 */ /* 0x00452400080011ff */
[----:B----4-:R-:W-:Y:S05]  /*8f50*/  @!P0 NANOSLEEP.SYNCS 0x989680 ;  /* 0x009896800000895d */ /* 0x010fea0003900000 */
[----:B------:R-:W4:Y:S02]  /*8f60*/  @!P0 SYNCS.PHASECHK.TRANS64 P0, [R0+URZ+0x90], R2 ;  /* 0x00009002000085a7 */ /* 0x000f2400080010ff */
[----:B----4-:R-:W-:Y:S05]  /*8f70*/  @!P0 BRA `(.L_x_83) ;  /* 0xfffffffc00f08947 */ /* 0x010fea000383ffff */
[----:B------:R-:W-:Y:S05]  /*8f80*/  BRA `(.L_x_174) ;  /* 0xffffffc000307947 */ /* 0x000fea000383ffff */
.L_x_94:
[----:B-1----:R-:W-:Y:S04]  /*8f90*/  MOV R0, UR48 ;  /* 0x0000003000007c02 */ /* 0x002fe80008000f00 */
[----:B------:R1:W3:Y:S03]  /*8fa0*/  SYNCS.PHASECHK.TRANS64.TRYWAIT P1, [R0+URZ+0x40], R3 ;  /* 0x00004003000075a7 */ /* 0x0002e600080211ff */
[----:B---3--:R-:W-:Y:S05]  /*8fb0*/  @!P1 NANOSLEEP.SYNCS 0x989680 ;  /* 0x009896800000995d */ /* 0x008fea0003900000 */
[----:B------:R-:W3:Y:S02]  /*8fc0*/  @!P1 SYNCS.PHASECHK.TRANS64 P1, [R0+URZ+0x40], R3 ;  /* 0x00004003000095a7 */ /* 0x000ee400080210ff */
[----:B---3--:R-:W-:Y:S05]  /*8fd0*/  @!P1 BRA `(.L_x_94) ;  /* 0xfffffffc00ec9947 */ /* 0x008fea000383ffff */
[----:B------:R-:W-:Y:S05]  /*8fe0*/  BRA `(.L_x_93) ;  /* 0xffffffcc00687947 */ /* 0x000fea000383ffff */
.L_x_96:
[----:B-1----:R1:W2:Y:S02]  /*8ff0*/  SYNCS.PHASECHK.TRANS64.TRYWAIT P0, [R84+URZ+0xb0], R2 ;  /* 0x0000b002540075a7 */ /* 0x0022a400080011ff */
[----:B--2---:R-:W-:Y:S05]  /*9000*/  @!P0 NANOSLEEP.SYNCS 0x989680 ;  /* 0x009896800000895d */ /* 0x004fea0003900000 */
[----:B------:R-:W2:Y:S02]  /*9010*/  @!P0 SYNCS.PHASECHK.TRANS64 P0, [R84+URZ+0xb0], R2 ;  /* 0x0000b002540085a7 */ /* 0x000ea400080010ff */
[----:B--2---:R-:W-:Y:S05]  /*9020*/  @!P0 BRA `(.L_x_96) ;  /* 0xfffffffc00f08947 */ /* 0x004fea000383ffff */
[----:B------:R-:W-:Y:S05]  /*9030*/  BRA `(.L_x_95) ;  /* 0xffffffcc00947947 */ /* 0x000fea000383ffff */
.L_x_105:
[----:B-1----:R1:W2:Y:S02]  /*9040*/  SYNCS.PHASECHK.TRANS64.TRYWAIT P0, [R2+URZ+0x40], R0 ;  /* 0x00004000020075a7 */ /* 0x0022a400080011ff */
[----:B--2---:R-:W-:Y:S05]  /*9050*/  @!P0 NANOSLEEP.SYNCS 0x989680 ;  /* 0x009896800000895d */ /* 0x004fea0003900000 */
[----:B------:R-:W2:Y:S02]  /*9060*/  @!P0 SYNCS.PHASECHK.TRANS64 P0, [R2+URZ+0x40], R0 ;  /* 0x00004000020085a7 */ /* 0x000ea400080010ff */
[----:B--2---:R-:W-:Y:S05]  /*9070*/  @!P0 BRA `(.L_x_105) ;  /* 0xfffffffc00f08947 */ /* 0x004fea000383ffff */
[----:B------:R-:W-:Y:S05]  /*9080*/  BRA `(.L_x_104) ;  /* 0xffffffd400b87947 */ /* 0x000fea000383ffff */
.L_x_113:
[----:B-1----:R1:W2:Y:S02]  /*9090*/  SYNCS.PHASECHK.TRANS64.TRYWAIT P0, [R0+URZ+0x40], R5 ;  /* 0x00004005000075a7 */ /* 0x0022a400080011ff */
[----:B--2---:R-:W-:Y:S05]  /*90a0*/  @!P0 NANOSLEEP.SYNCS 0x989680 ;  /* 0x009896800000895d */ /* 0x004fea0003900000 */
[----:B------:R-:W2:Y:S02]  /*90b0*/  @!P0 SYNCS.PHASECHK.TRANS64 P0, [R0+URZ+0x40], R5 ;  /* 0x00004005000085a7 */ /* 0x000ea400080010ff */
[----:B--2---:R-:W-:Y:S05]  /*90c0*/  @!P0 BRA `(.L_x_113) ;  /* 0xfffffffc00f08947 */ /* 0x004fea000383ffff */
[----:B------:R-:W-:Y:S05]  /*90d0*/  BRA `(.L_x_112) ;  /* 0xffffffdc00fc7947 */ /* 0x000fea000383ffff */
.L_x_121:
[----:B--2---:R2:W3:Y:S02]  /*90e0*/  SYNCS.PHASECHK.TRANS64.TRYWAIT P0, [R2+URZ+0x40], R0 ;  /* 0x00004000020075a7 */ /* 0x0044e400080011ff */
[----:B---3--:R-:W-:Y:S05]  /*90f0*/  @!P0 NANOSLEEP.SYNCS 0x989680 ;  /* 0x009896800000895d */ /* 0x008fea0003900000 */
[----:B------:R-:W3:Y:S02]  /*9100*/  @!P0 SYNCS.PHASECHK.TRANS64 P0, [R2+URZ+0x40], R0 ;  /* 0x00004000020085a7 */ /* 0x000ee400080010ff */
[----:B---3--:R-:W-:Y:S05]  /*9110*/  @!P0 BRA `(.L_x_121) ;  /* 0xfffffffc00f08947 */ /* 0x008fea000383ffff */
[----:B------:R-:W-:Y:S05]  /*9120*/  BRA `(.L_x_120) ;  /* 0xffffffe800407947 */ /* 0x000fea000383ffff */
        .weak           $__internal_0_$__cuda_sm10x_tcgen05_guardrail_trap_col_being_dealloced_not_returned_by_alloc
        .type           $__internal_0_$__cuda_sm10x_tcgen05_guardrail_trap_col_being_dealloced_not_returned_by_alloc,@function
        .size           $__internal_0_$__cuda_sm10x_tcgen05_guardrail_trap_col_being_dealloced_not_returned_by_alloc,($__internal_1_$__cuda_sm10x_tcgen05_guardrail_trap_phase_invalid_during_alloc - $__internal_0_$__cuda_sm10x_tcgen05_guardrail_trap_col_being_dealloced_not_returned_by_alloc)
$__internal_0_$__cuda_sm10x_tcgen05_guardrail_trap_col_being_dealloced_not_returned_by_alloc:
[----:B------:R-:W-:Y:S05]  /*9130*/  BPT.TRAP 0x1 ;  /* 0x000000040000795c */ /* 0x000fea0000300000 */
[----:B------:R-:W-:-:S04]  /*9140*/  HFMA2 R3, -RZ, RZ, 0, 0 ;  /* 0x00000000ff037431 */ /* 0x000fc800000001ff */
[----:B------:R-:W-:Y:S05]  /*9150*/  RET.REL.NODEC R2 `(_ZN7cutlass13device_kernelINS_4gemm6kernel13GemmUniversalIN4cute5tupleIJiiiiEEENS1_10collective13CollectiveMmaINS1_35MainloopSm100TmaUmmaWarpSpecializedILi4ELi2ELi4ENS5_IJNS4_1CILi1EEESB_SB_EEEEENS5_IJNSA_ILi64EEENSA_ILi128EEESE_EEENS_10tfloat32_tENS5_IJlSB_lEEESH_SI_NS4_8TiledMMAINS4_8MMA_AtomIJNS4_17SM100_MMA_TF32_SSISH_SH_fLi64ELi128ELNS4_4UMMA5MajorE0ELSN_0ELNSM_7ScaleInE0ELSO_0EEEEEENS4_6LayoutISC_NS5_IJNSA_ILi0EEESS_SS_EEEEENS5_IJNS4_10UnderscoreESV_SV_EEEEENS4_13SM90_TMA_LOADENS4_14ComposedLayoutINS4_7SwizzleILi3ELi4ELi3EEENS4_18smem_ptr_flag_bitsILi32EEENSR_INS5_IJNSA_ILi8EEENSA_ILi32EEEEEENS5_IJS15_SB_EEEEEEEvNS4_8identityESY_S19_vS1A_EENS_8epilogue10collective18CollectiveEpilogueINS1C_23Sm100TmaWarpSpecializedILi4ELi2ELi16ELb1ELb0EEEJSG_NS5_IJNSR_ISE_SB_EENSR_IS15_SB_EEEEESH_SI_SH_SI_NS1C_6fusion15FusionCallbacksIS1G_NS1K_17LinearCombinationISH_fSH_fLNS_15FloatRoundStyleE2EEESG_S1J_JEEENS4_5SM1004TMEM4LOAD26SM100_TMEM_LOAD_16dp128b8xESY_S19_NS4_17SM75_U32x4_LDSM_NENS4_14SM90_TMA_STOREES19_NS4_17SM90_U32x4_STSM_NENS4_39AutoVectorizingCopyWithAssumedAlignmentILi128EEEEEEvvEEEEvNT_6ParamsE) ;  /* 0xffffff6c02a87950 */ /* 0x000fea0003c3ffff */
        .weak           $__internal_1_$__cuda_sm10x_tcgen05_guardrail_trap_phase_invalid_during_alloc
        .type           $__internal_1_$__cuda_sm10x_tcgen05_guardrail_trap_phase_invalid_during_alloc,@function
        .size           $__internal_1_$__cuda_sm10x_tcgen05_guardrail_trap_phase_invalid_during_alloc,($__internal_2_$__cuda_sm10x_tcgen05_guardrail_trap_unallocated_columns_being_dealloced - $__internal_1_$__cuda_sm10x_tcgen05_guardrail_trap_phase_invalid_during_alloc)
$__internal_1_$__cuda_sm10x_tcgen05_guardrail_trap_phase_invalid_during_alloc:
[----:B------:R-:W-:Y:S05]  /*9160*/  BPT.TRAP 0x1 ;  /* 0x000000040000795c */ /* 0x000fea0000300000 */
[----:B------:R-:W-:-:S04]  /*9170*/  MOV R3, 0x0 ;  /* 0x0000000000037802 */ /* 0x000fc80000000f00 */
[----:B------:R-:W-:Y:S05]  /*9180*/  RET.REL.NODEC R2 `(_ZN7cutlass13device_kernelINS_4gemm6kernel13GemmUniversalIN4cute5tupleIJiiiiEEENS1_10collective13CollectiveMmaINS1_35MainloopSm100TmaUmmaWarpSpecializedILi4ELi2ELi4ENS5_IJNS4_1CILi1EEESB_SB_EEEEENS5_IJNSA_ILi64EEENSA_ILi128EEESE_EEENS_10tfloat32_tENS5_IJlSB_lEEESH_SI_NS4_8TiledMMAINS4_8MMA_AtomIJNS4_17SM100_MMA_TF32_SSISH_SH_fLi64ELi128ELNS4_4UMMA5MajorE0ELSN_0ELNSM_7ScaleInE0ELSO_0EEEEEENS4_6LayoutISC_NS5_IJNSA_ILi0EEESS_SS_EEEEENS5_IJNS4_10UnderscoreESV_SV_EEEEENS4_13SM90_TMA_LOADENS4_14ComposedLayoutINS4_7SwizzleILi3ELi4ELi3EEENS4_18smem_ptr_flag_bitsILi32EEENSR_INS5_IJNSA_ILi8EEENSA_ILi32EEEEEENS5_IJS15_SB_EEEEEEEvNS4_8identityESY_S19_vS1A_EENS_8epilogue10collective18CollectiveEpilogueINS1C_23Sm100TmaWarpSpecializedILi4ELi2ELi16ELb1ELb0EEEJSG_NS5_IJNSR_ISE_SB_EENSR_IS15_SB_EEEEESH_SI_SH_SI_NS1C_6fusion15FusionCallbacksIS1G_NS1K_17LinearCombinationISH_fSH_fLNS_15FloatRoundStyleE2EEESG_S1J_JEEENS4_5SM1004TMEM4LOAD26SM100_TMEM_LOAD_16dp128b8xESY_S19_NS4_17SM75_U32x4_LDSM_NENS4_14SM90_TMA_STOREES19_NS4_17SM90_U32x4_STSM_NENS4_39AutoVectorizingCopyWithAssumedAlignmentILi128EEEEEEvvEEEEvNT_6ParamsE) ;  /* 0xffffff6c029c7950 */ /* 0x000fea0003c3ffff */
        .weak           $__internal_2_$__cuda_sm10x_tcgen05_guardrail_trap_unallocated_columns_being_dealloced
        .type           $__internal_2_$__cuda_sm10x_tcgen05_guardrail_trap_unallocated_columns_being_dealloced,@function
        .size           $__internal_2_$__cuda_sm10x_tcgen05_guardrail_trap_unallocated_columns_being_dealloced,(.L_x_176 - $__internal_2_$__cuda_sm10x_tcgen05_guardrail_trap_unallocated_columns_being_dealloced)
$__internal_2_$__cuda_sm10x_tcgen05_guardrail_trap_unallocated_columns_being_dealloced:
[----:B------:R-:W-:Y:S05]  /*9190*/  BPT.TRAP 0x1 ;  /* 0x000000040000795c */ /* 0x000fea0000300000 */
[----:B------:R-:W-:-:S04]  /*91a0*/  HFMA2 R3, -RZ, RZ, 0, 0 ;  /* 0x00000000ff037431 */ /* 0x000fc800000001ff */
[----:B------:R-:W-:Y:S05]  /*91b0*/  RET.REL.NODEC R2 `(_ZN7cutlass13device_kernelINS_4gemm6kernel13GemmUniversalIN4cute5tupleIJiiiiEEENS1_10collective13CollectiveMmaINS1_35MainloopSm100TmaUmmaWarpSpecializedILi4ELi2ELi4ENS5_IJNS4_1CILi1EEESB_SB_EEEEENS5_IJNSA_ILi64EEENSA_ILi128EEESE_EEENS_10tfloat32_tENS5_IJlSB_lEEESH_SI_NS4_8TiledMMAINS4_8MMA_AtomIJNS4_17SM100_MMA_TF32_SSISH_SH_fLi64ELi128ELNS4_4UMMA5MajorE0ELSN_0ELNSM_7ScaleInE0ELSO_0EEEEEENS4_6LayoutISC_NS5_IJNSA_ILi0EEESS_SS_EEEEENS5_IJNS4_10UnderscoreESV_SV_EEEEENS4_13SM90_TMA_LOADENS4_14ComposedLayoutINS4_7SwizzleILi3ELi4ELi3EEENS4_18smem_ptr_flag_bitsILi32EEENSR_INS5_IJNSA_ILi8EEENSA_ILi32EEEEEENS5_IJS15_SB_EEEEEEEvNS4_8identityESY_S19_vS1A_EENS_8epilogue10collective18CollectiveEpilogueINS1C_23Sm100TmaWarpSpecializedILi4ELi2ELi16ELb1ELb0EEEJSG_NS5_IJNSR_ISE_SB_EENSR_IS15_SB_EEEEESH_SI_SH_SI_NS1C_6fusion15FusionCallbacksIS1G_NS1K_17LinearCombinationISH_fSH_fLNS_15FloatRoundStyleE2EEESG_S1J_JEEENS4_5SM1004TMEM4LOAD26SM100_TMEM_LOAD_16dp128b8xESY_S19_NS4_17SM75_U32x4_LDSM_NENS4_14SM90_TMA_STOREES19_NS4_17SM90_U32x4_STSM_NENS4_39AutoVectorizingCopyWithAssumedAlignmentILi128EEEEEEvvEEEEvNT_6ParamsE) ;  /* 0xffffff6c02907950 */ /* 0x000fea0003c3ffff */
.L_x_175:
[----:B------:R-:W-:-:S00]  /*91c0*/  BRA `(.L_x_175) ;  /* 0xfffffffc00fc7947 */ /* 0x000fc0000383ffff */
[----:B------:R-:W-:-:S00]  /*91d0*/  NOP ;  /* 0x0000000000007918 */ /* 0x000fc00000000000 */
        /* <DEDUP_REMOVED lines=10> */
.L_x_176:


//--------------------- .nv.global.init           --------------------------
	.section	.nv.global.init,"aw",@progbits
.nv.global.init:
	.type		$str$27,@object
	.size		$str$27,($str$28 - $str$27)
$str$27:
        /*0000*/ 	.byte	0x28, 0x61, 0x64, 0x64, 0x72, 0x65, 0x73, 0x73, 0x20, 0x26, 0x20, 0x6d, 0x61, 0x73, 0x6b, 0x29
        /*0010*/ 	.byte	0x20, 0x3d, 0x3d, 0x20, 0x30, 0x00
	.type		$str$28,@object
	.size		$str$28,($str$26 - $str$28)
$str$28:
        /*0016*/ 	.byte	0x2f, 0x74, 0x6d, 0x70, 0x2f, 0x63, 0x75, 0x74, 0x6c, 0x61, 0x73, 0x73, 0x5f, 0x73, 0x77, 0x65
        /*0026*/ 	.byte	0x65, 0x70, 0x5f, 0x73, 0x72, 0x63, 0x2f, 0x69, 0x6e, 0x63, 0x6c, 0x75, 0x64, 0x65, 0x2f, 0x63
        /*0036*/ 	.byte	0x75, 0x74, 0x65, 0x2f, 0x70, 0x6f, 0x69, 0x6e, 0x74, 0x65, 0x72, 0x5f, 0x66, 0x6c, 0x61, 0x67
        /*0046*/ 	.byte	0x67, 0x65, 0x64, 0x2e, 0x68, 0x70, 0x70, 0x00
	.type		$str$26,@object
	.size		$str$26,($str$25 - $str$26)
$str$26:
        /*004e*/ 	.byte	0x2f, 0x74, 0x6d, 0x70, 0x2f, 0x63, 0x75, 0x74, 0x6c, 0x61, 0x73, 0x73, 0x5f, 0x73, 0x77, 0x65
        /*005e*/ 	.byte	0x65, 0x70, 0x5f, 0x73, 0x72, 0x63, 0x2f, 0x69, 0x6e, 0x63, 0x6c, 0x75, 0x64, 0x65, 0x2f, 0x63
        /*006e*/ 	.byte	0x75, 0x74, 0x65, 0x2f, 0x61, 0x74, 0x6f, 0x6d, 0x2f, 0x63, 0x6f, 0x70, 0x79, 0x5f, 0x74, 0x72
        /*007e*/ 	.byte	0x61, 0x69, 0x74, 0x73, 0x5f, 0x73, 0x6d, 0x31, 0x30, 0x30, 0x2e, 0x68, 0x70, 0x70, 0x00
	.type		$str$25,@object
	.size		$str$25,(__unnamed_1 - $str$25)
$str$25:
        /*008d*/ 	.byte	0x28, 0x28, 0x75, 0x69, 0x6e, 0x74, 0x33, 0x32, 0x5f, 0x74, 0x28, 0x74, 0x68, 0x72, 0x65, 0x61
        /*009d*/ 	.byte	0x64, 0x49, 0x64, 0x78, 0x2e, 0x78, 0x29, 0x20, 0x2f, 0x20, 0x33, 0x32, 0x29, 0x20, 0x25, 0x20
        /*00ad*/ 	.byte	0x34, 0x29, 0x20, 0x3d, 0x3d, 0x20, 0x28, 0x28, 0x28, 0x74, 0x6d, 0x65, 0x6d, 0x5f, 0x61, 0x64
        /*00bd*/ 	.byte	0x64, 0x72, 0x20, 0x3e, 0x3e, 0x20, 0x31, 0x36, 0x29, 0x20, 0x2f, 0x20, 0x33, 0x32, 0x29, 0x20
        /*00cd*/ 	.byte	0x25, 0x20, 0x34, 0x29, 0x00
	.type		__unnamed_1,@object
	.size		__unnamed_1,(__unnamed_2 - __unnamed_1)
__unnamed_1:
        /*00d2*/ 	.byte	0x61, 0x75, 0x74, 0x6f, 0x20, 0x63, 0x75, 0x74, 0x65, 0x3a, 0x3a, 0x61, 0x73, 0x5f, 0x70, 0x6f
        /* <DEDUP_REMOVED lines=24> */
        /*0262*/ 	.byte	0x30, 0x34, 0x38, 0x3e, 0x3e, 0x3e, 0x3e, 0x5d, 0x00
	.type		__unnamed_2,@object
	.size		__unnamed_2,(.L_2 - __unnamed_2)
__unnamed_2:
        /* <DEDUP_REMOVED lines=45> */
        /*053b*/ 	.byte	0x3e, 0x3e, 0x3e, 0x5d, 0x00
.L_2:


//--------------------- .nv.shared._ZN7cutlass13device_kernelINS_4gemm6kernel13GemmUniversalIN4cute5tupleIJiiiiEEENS1_10collective13CollectiveMmaINS1_35MainloopSm100TmaUmmaWarpSpecializedILi4ELi2ELi4ENS5_IJNS4_1CILi1EEESB_SB_EEEEENS5_IJNSA_ILi64EEENSA_ILi128EEESE_EEENS_10tfloat32_tENS5_IJlSB_lEEESH_SI_NS4_8TiledMMAINS4_8MMA_AtomIJNS4_17SM100_MMA_TF32_SSISH_SH_fLi64ELi128ELNS4_4UMMA5MajorE0ELSN_0ELNSM_7ScaleInE0ELSO_0EEEEEENS4_6LayoutISC_NS5_IJNSA_ILi0EEESS_SS_EEEEENS5_IJNS4_10UnderscoreESV_SV_EEEEENS4_13SM90_TMA_LOADENS4_14ComposedLayoutINS4_7SwizzleILi3ELi4ELi3EEENS4_18smem_ptr_flag_bitsILi32EEENSR_INS5_IJNSA_ILi8EEENSA_ILi32EEEEEENS5_IJS15_SB_EEEEEEEvNS4_8identityESY_S19_vS1A_EENS_8epilogue10collective18CollectiveEpilogueINS1C_23Sm100TmaWarpSpecializedILi4ELi2ELi16ELb1ELb0EEEJSG_NS5_IJNSR_ISE_SB_EENSR_IS15_SB_EEEEESH_SI_SH_SI_NS1C_6fusion15FusionCallbacksIS1G_NS1K_17LinearCombinationISH_fSH_fLNS_15FloatRoundStyleE2EEESG_S1J_JEEENS4_5SM1004TMEM4LOAD26SM100_TMEM_LOAD_16dp128b8xESY_S19_NS4_17SM75_U32x4_LDSM_NENS4_14SM90_TMA_STOREES19_NS4_17SM90_U32x4_STSM_NENS4_39AutoVectorizingCopyWithAssumedAlignmentILi128EEEEEEvvEEEEvNT_6ParamsE --------------------------
	.section	.nv.shared._ZN7cutlass13device_kernelINS_4gemm6kernel13GemmUniversalIN4cute5tupleIJiiiiEEENS1_10collective13CollectiveMmaINS1_35MainloopSm100TmaUmmaWarpSpecializedILi4ELi2ELi4ENS5_IJNS4_1CILi1EEESB_SB_EEEEENS5_IJNSA_ILi64EEENSA_ILi128EEESE_EEENS_10tfloat32_tENS5_IJlSB_lEEESH_SI_NS4_8TiledMMAINS4_8MMA_AtomIJNS4_17SM100_MMA_TF32_SSISH_SH_fLi64ELi128ELNS4_4UMMA5MajorE0ELSN_0ELNSM_7ScaleInE0ELSO_0EEEEEENS4_6LayoutISC_NS5_IJNSA_ILi0EEESS_SS_EEEEENS5_IJNS4_10UnderscoreESV_SV_EEEEENS4_13SM90_TMA_LOADENS4_14ComposedLayoutINS4_7SwizzleILi3ELi4ELi3EEENS4_18smem_ptr_flag_bitsILi32EEENSR_INS5_IJNSA_ILi8EEENSA_ILi32EEEEEENS5_IJS15_SB_EEEEEEEvNS4_8identityESY_S19_vS1A_EENS_8epilogue10collective18CollectiveEpilogueINS1C_23Sm100TmaWarpSpecializedILi4ELi2ELi16ELb1ELb0EEEJSG_NS5_IJNSR_ISE_SB_EENSR_IS15_SB_EEEEESH_SI_SH_SI_NS1C_6fusion15FusionCallbacksIS1G_NS1K_17LinearCombinationISH_fSH_fLNS_15FloatRoundStyleE2EEESG_S1J_JEEENS4_5SM1004TMEM4LOAD26SM100_TMEM_LOAD_16dp128b8xESY_S19_NS4_17SM75_U32x4_LDSM_NENS4_14SM90_TMA_STOREES19_NS4_17SM90_U32x4_STSM_NENS4_39AutoVectorizingCopyWithAssumedAlignmentILi128EEEEEEvvEEEEvNT_6ParamsE,"aw",@nobits
	.sectionflags	@""
	.align	16
	.zero		1024


//--------------------- .nv.shared.reserved.0     --------------------------
	.section	.nv.shared.reserved.0,"aw",@nobits
	.weak		__nv_reservedSMEM_offset_0_alias
	.size		__nv_reservedSMEM_offset_0_alias, 0, 64
	.other		__nv_reservedSMEM_offset_0_alias,@"STO_CUDA_RESERVED_SHARED STV_DEFAULT"
__nv_reservedSMEM_offset_0_alias:
	.zero		0
.nv.shared.reserved.0:
	.zero		64
	.weak		__nv_reservedSMEM_tcgen05_partition
	.type		__nv_reservedSMEM_tcgen05_partition,@object
	.size		__nv_reservedSMEM_tcgen05_partition,(.L_0 - __nv_reservedSMEM_tcgen05_partition)
__nv_reservedSMEM_tcgen05_partition:
	.zero		32
.L_0:


//--------------------- .nv.global                --------------------------
	.section	.nv.global,"aw",@nobits
.nv.global:
	.type		_ZN40_INTERNAL_f323f90b_4_k_cu_e2eec8f3_266874cute1_E,@object
	.size		_ZN40_INTERNAL_f323f90b_4_k_cu_e2eec8f3_266874cute1_E,(_ZN40_INTERNAL_f323f90b_4_k_cu_e2eec8f3_266874cuda3std3__45__cpo6cbeginE - _ZN40_INTERNAL_f323f90b_4_k_cu_e2eec8f3_266874cute1_E)
_ZN40_INTERNAL_f323f90b_4_k_cu_e2eec8f3_266874cute1_E:
	.zero		1
	.type		_ZN40_INTERNAL_f323f90b_4_k_cu_e2eec8f3_266874cuda3std3__45__cpo6cbeginE,@object
	.size		_ZN40_INTERNAL_f323f90b_4_k_cu_e2eec8f3_266874cuda3std3__45__cpo6cbeginE,(_ZN40_INTERNAL_f323f90b_4_k_cu_e2eec8f3_266874cuda3std3__48in_placeE - _ZN40_INTERNAL_f323f90b_4_k_cu_e2eec8f3_266874cuda3std3__45__cpo6cbeginE)
_ZN40_INTERNAL_f323f90b_4_k_cu_e2eec8f3_266874cuda3std3__45__cpo6cbeginE:
	.zero		1
	.type		_ZN40_INTERNAL_f323f90b_4_k_cu_e2eec8f3_266874cuda3std3__48in_placeE,@object
	.size		_ZN40_INTERNAL_f323f90b_4_k_cu_e2eec8f3_266874cuda3std3__48in_placeE,(_ZN40_INTERNAL_f323f90b_4_k_cu_e2eec8f3_266874cuda3std6ranges3__45__cpo9iter_moveE - _ZN40_INTERNAL_f323f90b_4_k_cu_e2eec8f3_266874cuda3std3__48in_placeE)
_ZN40_INTERNAL_f323f90b_4_k_cu_e2eec8f3_266874cuda3std3__48in_placeE:
	.zero		1
	.type		_ZN40_INTERNAL_f323f90b_4_k_cu_e2eec8f3_266874cuda3std6ranges3__45__cpo9iter_moveE,@object
	.size		_ZN40_INTERNAL_f323f90b_4_k_cu_e2eec8f3_266874cuda3std6ranges3__45__cpo9iter_moveE,(_ZN40_INTERNAL_f323f90b_4_k_cu_e2eec8f3_266874cuda3std3__45__cpo5beginE - _ZN40_INTERNAL_f323f90b_4_k_cu_e2eec8f3_266874cuda3std6ranges3__45__cpo9iter_moveE)
_ZN40_INTERNAL_f323f90b_4_k_cu_e2eec8f3_266874cuda3std6ranges3__45__cpo9iter_moveE:
	.zero		1
	.type		_ZN40_INTERNAL_f323f90b_4_k_cu_e2eec8f3_266874cuda3std3__45__cpo5beginE,@object
	.size		_ZN40_INTERNAL_f323f90b_4_k_cu_e2eec8f3_266874cuda3std3__45__cpo5beginE,(_ZN40_INTERNAL_f323f90b_4_k_cu_e2eec8f3_266874cuda3std3__442_GLOBAL__N__f323f90b_4_k_cu_e2eec8f3_266876ignoreE - _ZN40_INTERNAL_f323f90b_4_k_cu_e2eec8f3_266874cuda3std3__45__cpo5beginE)
_ZN40_INTERNAL_f323f90b_4_k_cu_e2eec8f3_266874cuda3std3__45__cpo5beginE:
	.zero		1
	.type		_ZN40_INTERNAL_f323f90b_4_k_cu_e2eec8f3_266874cuda3std3__442_GLOBAL__N__f323f90b_4_k_cu_e2eec8f3_266876ignoreE,@object
	.size		_ZN40_INTERNAL_f323f90b_4_k_cu_e2eec8f3_266874cuda3std3__442_GLOBAL__N__f323f90b_4_k_cu_e2eec8f3_266876ignoreE,(_ZN40_INTERNAL_f323f90b_4_k_cu_e2eec8f3_266874cute7productE - _ZN40_INTERNAL_f323f90b_4_k_cu_e2eec8f3_266874cuda3std3__442_GLOBAL__N__f323f90b_4_k_cu_e2eec8f3_266876ignoreE)
_ZN40_INTERNAL_f323f90b_4_k_cu_e2eec8f3_266874cuda3std3__442_GLOBAL__N__f323f90b_4_k_cu_e2eec8f3_266876ignoreE:
	.zero		1
	.type		_ZN40_INTERNAL_f323f90b_4_k_cu_e2eec8f3_266874cute7productE,@object
	.size		_ZN40_INTERNAL_f323f90b_4_k_cu_e2eec8f3_266874cute7productE,(_ZN40_INTERNAL_f323f90b_4_k_cu_e2eec8f3_266874cuda3std3__45__cpo3endE - _ZN40_INTERNAL_f323f90b_4_k_cu_e2eec8f3_266874cute7productE)
_ZN40_INTERNAL_f323f90b_4_k_cu_e2eec8f3_266874cute7productE:
	.zero		1
	.type		_ZN40_INTERNAL_f323f90b_4_k_cu_e2eec8f3_266874cuda3std3__45__cpo3endE,@object
	.size		_ZN40_INTERNAL_f323f90b_4_k_cu_e2eec8f3_266874cuda3std3__45__cpo3endE,(_ZN40_INTERNAL_f323f90b_4_k_cu_e2eec8f3_266874cuda3std3__419piecewise_constructE - _ZN40_INTERNAL_f323f90b_4_k_cu_e2eec8f3_266874cuda3std3__45__cpo3endE)
_ZN40_INTERNAL_f323f90b_4_k_cu_e2eec8f3_266874cuda3std3__45__cpo3endE:
	.zero		1
	.type		_ZN40_INTERNAL_f323f90b_4_k_cu_e2eec8f3_266874cuda3std3__419piecewise_constructE,@object
	.size		_ZN40_INTERNAL_f323f90b_4_k_cu_e2eec8f3_266874cuda3std3__419piecewise_constructE,(_ZN40_INTERNAL_f323f90b_4_k_cu_e2eec8f3_266874cuda3std3__45__cpo4cendE - _ZN40_INTERNAL_f323f90b_4_k_cu_e2eec8f3_266874cuda3std3__419piecewise_constructE)
_ZN40_INTERNAL_f323f90b_4_k_cu_e2eec8f3_266874cuda3std3__419piecewise_constructE:
	.zero		1
	.type		_ZN40_INTERNAL_f323f90b_4_k_cu_e2eec8f3_266874cuda3std3__45__cpo4cendE,@object
	.size		_ZN40_INTERNAL_f323f90b_4_k_cu_e2eec8f3_266874cuda3std3__45__cpo4cendE,(_ZN40_INTERNAL_f323f90b_4_k_cu_e2eec8f3_266874cuda3std6ranges3__45__cpo4swapE - _ZN40_INTERNAL_f323f90b_4_k_cu_e2eec8f3_266874cuda3std3__45__cpo4cendE)
_ZN40_INTERNAL_f323f90b_4_k_cu_e2eec8f3_266874cuda3std3__45__cpo4cendE:
	.zero		1
	.type		_ZN40_INTERNAL_f323f90b_4_k_cu_e2eec8f3_266874cuda3std6ranges3__45__cpo4swapE,@object
	.size		_ZN40_INTERNAL_f323f90b_4_k_cu_e2eec8f3_266874cuda3std6ranges3__45__cpo4swapE,(.L_10 - _ZN40_INTERNAL_f323f90b_4_k_cu_e2eec8f3_266874cuda3std6ranges3__45__cpo4swapE)
_ZN40_INTERNAL_f323f90b_4_k_cu_e2eec8f3_266874cuda3std6ranges3__45__cpo4swapE:
	.zero		1
.L_10:


//--------------------- .nv.constant0._ZN7cutlass13device_kernelINS_4gemm6kernel13GemmUniversalIN4cute5tupleIJiiiiEEENS1_10collective13CollectiveMmaINS1_35MainloopSm100TmaUmmaWarpSpecializedILi4ELi2ELi4ENS5_IJNS4_1CILi1EEESB_SB_EEEEENS5_IJNSA_ILi64EEENSA_ILi128EEESE_EEENS_10tfloat32_tENS5_IJlSB_lEEESH_SI_NS4_8TiledMMAINS4_8MMA_AtomIJNS4_17SM100_MMA_TF32_SSISH_SH_fLi64ELi128ELNS4_4UMMA5MajorE0ELSN_0ELNSM_7ScaleInE0ELSO_0EEEEEENS4_6LayoutISC_NS5_IJNSA_ILi0EEESS_SS_EEEEENS5_IJNS4_10UnderscoreESV_SV_EEEEENS4_13SM90_TMA_LOADENS4_14ComposedLayoutINS4_7SwizzleILi3ELi4ELi3EEENS4_18smem_ptr_flag_bitsILi32EEENSR_INS5_IJNSA_ILi8EEENSA_ILi32EEEEEENS5_IJS15_SB_EEEEEEEvNS4_8identityESY_S19_vS1A_EENS_8epilogue10collective18CollectiveEpilogueINS1C_23Sm100TmaWarpSpecializedILi4ELi2ELi16ELb1ELb0EEEJSG_NS5_IJNSR_ISE_SB_EENSR_IS15_SB_EEEEESH_SI_SH_SI_NS1C_6fusion15FusionCallbacksIS1G_NS1K_17LinearCombinationISH_fSH_fLNS_15FloatRoundStyleE2EEESG_S1J_JEEENS4_5SM1004TMEM4LOAD26SM100_TMEM_LOAD_16dp128b8xESY_S19_NS4_17SM75_U32x4_LDSM_NENS4_14SM90_TMA_STOREES19_NS4_17SM90_U32x4_STSM_NENS4_39AutoVectorizingCopyWithAssumedAlignmentILi128EEEEEEvvEEEEvNT_6ParamsE --------------------------
	.section	.nv.constant0._ZN7cutlass13device_kernelINS_4gemm6kernel13GemmUniversalIN4cute5tupleIJiiiiEEENS1_10collective13CollectiveMmaINS1_35MainloopSm100TmaUmmaWarpSpecializedILi4ELi2ELi4ENS5_IJNS4_1CILi1EEESB_SB_EEEEENS5_IJNSA_ILi64EEENSA_ILi128EEESE_EEENS_10tfloat32_tENS5_IJlSB_lEEESH_SI_NS4_8TiledMMAINS4_8MMA_AtomIJNS4_17SM100_MMA_TF32_SSISH_SH_fLi64ELi128ELNS4_4UMMA5MajorE0ELSN_0ELNSM_7ScaleInE0ELSO_0EEEEEENS4_6LayoutISC_NS5_IJNSA_ILi0EEESS_SS_EEEEENS5_IJNS4_10UnderscoreESV_SV_EEEEENS4_13SM90_TMA_LOADENS4_14ComposedLayoutINS4_7SwizzleILi3ELi4ELi3EEENS4_18smem_ptr_flag_bitsILi32EEENSR_INS5_IJNSA_ILi8EEENSA_ILi32EEEEEENS5_IJS15_SB_EEEEEEEvNS4_8identityESY_S19_vS1A_EENS_8epilogue10collective18CollectiveEpilogueINS1C_23Sm100TmaWarpSpecializedILi4ELi2ELi16ELb1ELb0EEEJSG_NS5_IJNSR_ISE_SB_EENSR_IS15_SB_EEEEESH_SI_SH_SI_NS1C_6fusion15FusionCallbacksIS1G_NS1K_17LinearCombinationISH_fSH_fLNS_15FloatRoundStyleE2EEESG_S1J_JEEENS4_5SM1004TMEM4LOAD26SM100_TMEM_LOAD_16dp128b8xESY_S19_NS4_17SM75_U32x4_LDSM_NENS4_14SM90_TMA_STOREES19_NS4_17SM90_U32x4_STSM_NENS4_39AutoVectorizingCopyWithAssumedAlignmentILi128EEEEEEvvEEEEvNT_6ParamsE,"a",@progbits
	.sectionflags	@""
	.align	4
.nv.constant0._ZN7cutlass13device_kernelINS_4gemm6kernel13GemmUniversalIN4cute5tupleIJiiiiEEENS1_10collective13CollectiveMmaINS1_35MainloopSm100TmaUmmaWarpSpecializedILi4ELi2ELi4ENS5_IJNS4_1CILi1EEESB_SB_EEEEENS5_IJNSA_ILi64EEENSA_ILi128EEESE_EEENS_10tfloat32_tENS5_IJlSB_lEEESH_SI_NS4_8TiledMMAINS4_8MMA_AtomIJNS4_17SM100_MMA_TF32_SSISH_SH_fLi64ELi128ELNS4_4UMMA5MajorE0ELSN_0ELNSM_7ScaleInE0ELSO_0EEEEEENS4_6LayoutISC_NS5_IJNSA_ILi0EEESS_SS_EEEEENS5_IJNS4_10UnderscoreESV_SV_EEEEENS4_13SM90_TMA_LOADENS4_14ComposedLayoutINS4_7SwizzleILi3ELi4ELi3EEENS4_18smem_ptr_flag_bitsILi32EEENSR_INS5_IJNSA_ILi8EEENSA_ILi32EEEEEENS5_IJS15_SB_EEEEEEEvNS4_8identityESY_S19_vS1A_EENS_8epilogue10collective18CollectiveEpilogueINS1C_23Sm100TmaWarpSpecializedILi4ELi2ELi16ELb1ELb0EEEJSG_NS5_IJNSR_ISE_SB_EENSR_IS15_SB_EEEEESH_SI_SH_SI_NS1C_6fusion15FusionCallbacksIS1G_NS1K_17LinearCombinationISH_fSH_fLNS_15FloatRoundStyleE2EEESG_S1J_JEEENS4_5SM1004TMEM4LOAD26SM100_TMEM_LOAD_16dp128b8xESY_S19_NS4_17SM75_U32x4_LDSM_NENS4_14SM90_TMA_STOREES19_NS4_17SM90_U32x4_STSM_NENS4_39AutoVectorizingCopyWithAssumedAlignmentILi128EEEEEEvvEEEEvNT_6ParamsE:
	.zero		2944


//--------------------- SYMBOLS --------------------------

	.type		.nv.reservedSmem.offset0,@object
	.size		.nv.reservedSmem.offset0,0x4
	.type		.nv.reservedSmem.cap,@object
	.size		.nv.reservedSmem.cap,0x4
	.type		__assertfail,@function
